def matmul_kernel(
    a_ptr,
    b_ptr,
    c_ptr,
    M,
    N,
    K,
    stride_am,
    stride_ak,
    stride_bk,
    stride_bn,
    stride_cm,
    stride_cn,
    BLOCK_M: tl.constexpr,
    BLOCK_N: tl.constexpr,
    BLOCK_K: tl.constexpr,
    GROUP_M: tl.constexpr,
):
    pid = tl.program_id(axis=0)
    num_pid_m = tl.cdiv(M, BLOCK_M)
    num_pid_n = tl.cdiv(N, BLOCK_N)
    num_pid_in_group = GROUP_M * num_pid_n
    group_id = pid // num_pid_in_group
    first_pid_m = group_id * GROUP_M
    group_size_m = min(num_pid_m - first_pid_m, GROUP_M)
    pid_m = first_pid_m + ((pid % num_pid_in_group) % group_size_m)
    pid_n = (pid % num_pid_in_group) // group_size_m

    offs_am = (pid_m * BLOCK_M + tl.arange(0, BLOCK_M)) % M
    offs_bn = (pid_n * BLOCK_N + tl.arange(0, BLOCK_N)) % N
    offs_k = tl.arange(0, BLOCK_K)
    a_ptrs = a_ptr + offs_am[:, None] * stride_am + offs_k[None, :] * stride_ak
    b_ptrs = b_ptr + offs_k[:, None] * stride_bk + offs_bn[None, :] * stride_bn

    acc = tl.zeros((BLOCK_M, BLOCK_N), dtype=tl.float32)
    for kk in range(0, tl.cdiv(K, BLOCK_K)):
        a = tl.load(a_ptrs, mask=offs_k[None, :] < K - kk * BLOCK_K, other=0.0)
        b = tl.load(b_ptrs, mask=offs_k[:, None] < K - kk * BLOCK_K, other=0.0)
        acc = tl.dot(a, b, acc)
        a_ptrs += BLOCK_K * stride_ak
        b_ptrs += BLOCK_K * stride_bk

    c = acc.to(c_ptr.dtype.element_ty)
    offs_cm = pid_m * BLOCK_M + tl.arange(0, BLOCK_M)
    offs_cn = pid_n * BLOCK_N + tl.arange(0, BLOCK_N)
    c_ptrs = c_ptr + offs_cm[:, None] * stride_cm + offs_cn[None, :] * stride_cn
    mask = (offs_cm[:, None] < M) & (offs_cn[None, :] < N)
    tl.store(c_ptrs, c, mask=mask)

# config = {"BLOCK_K": 32, "BLOCK_M": 512, "BLOCK_N": 64, "GROUP_M": 4, "arch": "sm_90", "dtype": "bf16", "num_ctas": 1, "num_stages": 3, "num_warps": 4}
# arch = sm_90


// ===== COMPILED SASS (sm_90a) =====

	.target	sm_90a

	.elftype	@"ET_EXEC"


//--------------------- .note.nv.tkinfo           --------------------------
	.section	.note.nv.tkinfo,"",@"SHT_NOTE"
	.sectionflags	@"SHF_NOTE_NV_TKINFO"
	.tkinfo
        /*0018*/ 	.word	0x00000002
        /*0030*/ 	.string	""
        /*0030*/ 	.string	"ptxas"
        /*0030*/ 	.string	"Cuda compilation tools, release 13.0, V13.0.88"
        /*0030*/ 	.string	"Build cuda_13.0.r13.0/compiler.36424714_0"
        /*0030*/ 	.string	"-v  -suppress-debug-info  -lineinfo  -arch sm_90a "



//--------------------- .note.nv.cuinfo           --------------------------
	.section	.note.nv.cuinfo,"",@"SHT_NOTE"
	.sectionflags	@"SHF_NOTE_NV_CUINFO"
        /*0018*/ 	.short	0x0002
        /*001a*/ 	.short	0x005a
        /*001c*/ 	.short	0x0082
	.zero		2


//--------------------- .nv.info                  --------------------------
	.section	.nv.info,"",@"SHT_CUDA_INFO"
	.align	4


	//----- nvinfo : EIATTR_REGCOUNT
	.align		4
        /*0000*/ 	.byte	0x04, 0x2f
        /*0002*/ 	.short	(.L_1 - .L_0)
	.align		4
.L_0:
        /*0004*/ 	.word	index@(matmul_kernel)
        /*0008*/ 	.word	0x000000ff


	//----- nvinfo : EIATTR_FRAME_SIZE
	.align		4
.L_1:
        /*000c*/ 	.byte	0x04, 0x11
        /*000e*/ 	.short	(.L_3 - .L_2)
	.align		4
.L_2:
        /*0010*/ 	.word	index@(matmul_kernel)
        /*0014*/ 	.word	0x000008b8


	//----- nvinfo : EIATTR_MIN_STACK_SIZE
	.align		4
.L_3:
        /*0018*/ 	.byte	0x04, 0x12
        /*001a*/ 	.short	(.L_5 - .L_4)
	.align		4
.L_4:
        /*001c*/ 	.word	index@(matmul_kernel)
        /*0020*/ 	.word	0x000008b8
.L_5:


//--------------------- .nv.compat                --------------------------
	.section	.nv.compat,"",@"SHT_CUDA_COMPAT_INFO"
	.align	4
        /*0000*/ 	.byte	0x02, 0x09, 0x01, 0x00, 0x02, 0x02, 0x04, 0x00, 0x02, 0x05, 0x05, 0x00, 0x03, 0x07, 0x01, 0x01
        /*0010*/ 	.byte	0x02, 0x03, 0x00, 0x00, 0x02, 0x06, 0x01, 0x00, 0x04, 0x0b, 0x08, 0x00, 0x00, 0x00, 0x00, 0x00
        /*0020*/ 	.byte	0x00, 0x00, 0x00, 0x00


//--------------------- .nv.info.matmul_kernel    --------------------------
	.section	.nv.info.matmul_kernel,"",@"SHT_CUDA_INFO"
	.sectionflags	@""
	.align	4


	//----- nvinfo : EIATTR_CUDA_API_VERSION
	.align		4
        /*0000*/ 	.byte	0x04, 0x37
        /*0002*/ 	.short	(.L_7 - .L_6)
.L_6:
        /*0004*/ 	.word	0x00000082


	//----- nvinfo : EIATTR_KPARAM_INFO
	.align		4
.L_7:
        /*0008*/ 	.byte	0x04, 0x17
        /*000a*/ 	.short	(.L_9 - .L_8)
.L_8:
        /*000c*/ 	.word	0x00000000
        /*0010*/ 	.short	0x000d
        /*0012*/ 	.short	0x0048
        /*0014*/ 	.byte	0x00, 0xf4, 0x21, 0x00


	//----- nvinfo : EIATTR_KPARAM_INFO
	.align		4
.L_9:
        /*0018*/ 	.byte	0x04, 0x17
        /*001a*/ 	.short	(.L_11 - .L_10)
.L_10:
        /*001c*/ 	.word	0x00000000
        /*0020*/ 	.short	0x000c
        /*0022*/ 	.short	0x0040
        /*0024*/ 	.byte	0x00, 0xf4, 0x21, 0x00


	//----- nvinfo : EIATTR_KPARAM_INFO
	.align		4
.L_11:
        /*0028*/ 	.byte	0x04, 0x17
        /*002a*/ 	.short	(.L_13 - .L_12)
.L_12:
        /*002c*/ 	.word	0x00000000
        /*0030*/ 	.short	0x000b
        /*0032*/ 	.short	0x0038
        /*0034*/ 	.byte	0x00, 0xf0, 0x11, 0x00


	//----- nvinfo : EIATTR_KPARAM_INFO
	.align		4
.L_13:
        /*0038*/ 	.byte	0x04, 0x17
        /*003a*/ 	.short	(.L_15 - .L_14)
.L_14:
        /*003c*/ 	.word	0x00000000
        /*0040*/ 	.short	0x000a
        /*0042*/ 	.short	0x0034
        /*0044*/ 	.byte	0x00, 0xf0, 0x11, 0x00


	//----- nvinfo : EIATTR_KPARAM_INFO
	.align		4
.L_15:
        /*0048*/ 	.byte	0x04, 0x17
        /*004a*/ 	.short	(.L_17 - .L_16)
.L_16:
        /*004c*/ 	.word	0x00000000
        /*0050*/ 	.short	0x0009
        /*0052*/ 	.short	0x0030
        /*0054*/ 	.byte	0x00, 0xf0, 0x11, 0x00


	//----- nvinfo : EIATTR_KPARAM_INFO
	.align		4
.L_17:
        /*0058*/ 	.byte	0x04, 0x17
        /*005a*/ 	.short	(.L_19 - .L_18)
.L_18:
        /*005c*/ 	.word	0x00000000
        /*0060*/ 	.short	0x0008
        /*0062*/ 	.short	0x002c
        /*0064*/ 	.byte	0x00, 0xf0, 0x11, 0x00


	//----- nvinfo : EIATTR_KPARAM_INFO
	.align		4
.L_19:
        /*0068*/ 	.byte	0x04, 0x17
        /*006a*/ 	.short	(.L_21 - .L_20)
.L_20:
        /*006c*/ 	.word	0x00000000
        /*0070*/ 	.short	0x0007
        /*0072*/ 	.short	0x0028
        /*0074*/ 	.byte	0x00, 0xf0, 0x11, 0x00


	//----- nvinfo : EIATTR_KPARAM_INFO
	.align		4
.L_21:
        /*0078*/ 	.byte	0x04, 0x17
        /*007a*/ 	.short	(.L_23 - .L_22)
.L_22:
        /*007c*/ 	.word	0x00000000
        /*0080*/ 	.short	0x0006
        /*0082*/ 	.short	0x0024
        /*0084*/ 	.byte	0x00, 0xf0, 0x11, 0x00


	//----- nvinfo : EIATTR_KPARAM_INFO
	.align		4
.L_23:
        /*0088*/ 	.byte	0x04, 0x17
        /*008a*/ 	.short	(.L_25 - .L_24)
.L_24:
        /*008c*/ 	.word	0x00000000
        /*0090*/ 	.short	0x0005
        /*0092*/ 	.short	0x0020
        /*0094*/ 	.byte	0x00, 0xf0, 0x11, 0x00


	//----- nvinfo : EIATTR_KPARAM_INFO
	.align		4
.L_25:
        /*0098*/ 	.byte	0x04, 0x17
        /*009a*/ 	.short	(.L_27 - .L_26)
.L_26:
        /*009c*/ 	.word	0x00000000
        /*00a0*/ 	.short	0x0004
        /*00a2*/ 	.short	0x001c
        /*00a4*/ 	.byte	0x00, 0xf0, 0x11, 0x00


	//----- nvinfo : EIATTR_KPARAM_INFO
	.align		4
.L_27:
        /*00a8*/ 	.byte	0x04, 0x17
        /*00aa*/ 	.short	(.L_29 - .L_28)
.L_28:
        /*00ac*/ 	.word	0x00000000
        /*00b0*/ 	.short	0x0003
        /*00b2*/ 	.short	0x0018
        /*00b4*/ 	.byte	0x00, 0xf0, 0x11, 0x00


	//----- nvinfo : EIATTR_KPARAM_INFO
	.align		4
.L_29:
        /*00b8*/ 	.byte	0x04, 0x17
        /*00ba*/ 	.short	(.L_31 - .L_30)
.L_30:
        /*00bc*/ 	.word	0x00000000
        /*00c0*/ 	.short	0x0002
        /*00c2*/ 	.short	0x0010
        /*00c4*/ 	.byte	0x00, 0xf4, 0x21, 0x00


	//----- nvinfo : EIATTR_KPARAM_INFO
	.align		4
.L_31:
        /*00c8*/ 	.byte	0x04, 0x17
        /*00ca*/ 	.short	(.L_33 - .L_32)
.L_32:
        /*00cc*/ 	.word	0x00000000
        /*00d0*/ 	.short	0x0001
        /*00d2*/ 	.short	0x0008
        /*00d4*/ 	.byte	0x00, 0xf4, 0x21, 0x00


	//----- nvinfo : EIATTR_KPARAM_INFO
	.align		4
.L_33:
        /*00d8*/ 	.byte	0x04, 0x17
        /*00da*/ 	.short	(.L_35 - .L_34)
.L_34:
        /*00dc*/ 	.word	0x00000000
        /*00e0*/ 	.short	0x0000
        /*00e2*/ 	.short	0x0000
        /*00e4*/ 	.byte	0x00, 0xf4, 0x21, 0x00


	//----- nvinfo : EIATTR_SPARSE_MMA_MASK
	.align		4
.L_35:
        /*00e8*/ 	.byte	0x03, 0x50
        /*00ea*/ 	.short	0x0000


	//----- nvinfo : EIATTR_MAXREG_COUNT
	.align		4
        /*00ec*/ 	.byte	0x03, 0x1b
        /*00ee*/ 	.short	0x00ff


	//----- nvinfo : EIATTR_NUM_BARRIERS
	.align		4
        /*00f0*/ 	.byte	0x02, 0x4c
        /*00f2*/ 	.byte	0x01
	.zero		1


	//----- nvinfo : EIATTR_ANNOTATIONS
	.align		4
        /*00f4*/ 	.byte	0x04, 0x55
        /*00f6*/ 	.short	(.L_37 - .L_36)


	//   ....[0]....
.L_36:
        /*00f8*/ 	.word	0x00000001
        /*00fc*/ 	.byte	0x20, 0x09, 0x00, 0x00, 0x01, 0x00, 0x00, 0x00, 0x50, 0x09, 0x00, 0x00, 0x01, 0x00, 0x00, 0x00
        /* <DEDUP_REMOVED lines=350> */
        /*16ec*/ 	.byte	0xb0, 0x9f, 0x00, 0x00, 0x01, 0x00, 0x00, 0x00, 0xc0, 0x9f, 0x00, 0x00


	//----- nvinfo : EIATTR_MERCURY_ISA_VERSION
	.align		4
.L_37:
        /*16f8*/ 	.byte	0x03, 0x5f
        /*16fa*/ 	.short	0x0101


	//----- nvinfo : EIATTR_EXIT_INSTR_OFFSETS
	.align		4
        /*16fc*/ 	.byte	0x04, 0x1c
        /*16fe*/ 	.short	(.L_39 - .L_38)


	//   ....[0]....
.L_38:
        /*1700*/ 	.word	0x0000ffb0


	//   ....[1]....
        /*1704*/ 	.word	0x0000ffe0


	//----- nvinfo : EIATTR_REQNTID
	.align		4
.L_39:
        /*1708*/ 	.byte	0x04, 0x10
        /*170a*/ 	.short	(.L_41 - .L_40)
.L_40:
        /*170c*/ 	.word	0x00000080
        /*1710*/ 	.word	0x00000001
        /*1714*/ 	.word	0x00000001


	//----- nvinfo : EIATTR_CBANK_PARAM_SIZE
	.align		4
.L_41:
        /*1718*/ 	.byte	0x03, 0x19
        /*171a*/ 	.short	0x0050


	//----- nvinfo : EIATTR_PARAM_CBANK
	.align		4
        /*171c*/ 	.byte	0x04, 0x0a
        /*171e*/ 	.short	(.L_43 - .L_42)
	.align		4
.L_42:
        /*1720*/ 	.word	index@(.nv.constant0.matmul_kernel)
        /*1724*/ 	.short	0x0210
        /*1726*/ 	.short	0x0050


	//----- nvinfo : EIATTR_SW_WAR
	.align		4
.L_43:
        /*1728*/ 	.byte	0x04, 0x36
        /*172a*/ 	.short	(.L_45 - .L_44)
.L_44:
        /*172c*/ 	.word	0x00000008
.L_45:


//--------------------- .nv.callgraph             --------------------------
	.section	.nv.callgraph,"",@"SHT_CUDA_CALLGRAPH"
	.align	4
	.sectionentsize	8
	.align		4
        /*0000*/ 	.word	0x00000000
	.align		4
        /*0004*/ 	.word	0xffffffff
	.align		4
        /*0008*/ 	.word	0x00000000
	.align		4
        /*000c*/ 	.word	0xfffffffe
	.align		4
        /*0010*/ 	.word	0x00000000
	.align		4
        /*0014*/ 	.word	0xfffffffd
	.align		4
        /*0018*/ 	.word	0x00000000
	.align		4
        /*001c*/ 	.word	0xfffffffc


//--------------------- .text.matmul_kernel       --------------------------
	.section	.text.matmul_kernel,"ax",@progbits
	.align	128
        .global         matmul_kernel
        .type           matmul_kernel,@function
        .size           matmul_kernel,(.L_x_3 - matmul_kernel)
        .other          matmul_kernel,@"STO_CUDA_ENTRY STV_DEFAULT"
matmul_kernel:
.text.matmul_kernel:
[----:B------:R-:W0:Y:S08]  /*0000*/  LDC R1, c[0x0][0x28] ;  /* 0x00000a00ff017b82 */ /* 0x000e300000000800 */
[----:B------:R-:W1:Y:S01]  /*0010*/  LDC.64 R24, c[0x0][0x228] ;  /* 0x00008a00ff187b82 */ /* 0x000e620000000a00 */
[----:B------:R-:W2:Y:S01]  /*0020*/  S2R R5, SR_CTAID.X ;  /* 0x0000000000057919 */ /* 0x000ea20000002500 */
[----:B0-----:R-:W-:Y:S01]  /*0030*/  VIADD R1, R1, 0xfffff748 ;  /* 0xfffff74801017836 */ /* 0x001fe20000000000 */
[----:B------:R-:W-:Y:S01]  /*0040*/  UMOV UR4, 0x400 ;  /* 0x0000040000047882 */ /* 0x000fe20000000000 */
[----:B------:R-:W-:Y:S01]  /*0050*/  ULDC.64 UR6, c[0x0][0x208] ;  /* 0x0000820000067ab9 */ /* 0x000fe20000000a00 */
[----:B------:R-:W0:Y:S01]  /*0060*/  S2R R26, SR_TID.X ;  /* 0x00000000001a7919 */ /* 0x000e220000002100 */
[----:B------:R-:W-:-:S02]  /*0070*/  CS2R R56, SRZ ;  /* 0x0000000000387805 */ /* 0x000fc4000001ff00 */
[----:B------:R-:W-:Y:S01]  /*0080*/  CS2R R58, SRZ ;  /* 0x00000000003a7805 */ /* 0x000fe2000001ff00 */
[----:B------:R-:W3:Y:S01]  /*0090*/  S2UR UR5, SR_CgaCtaId ;  /* 0x00000000000579c3 */ /* 0x000ee20000008800 */
[----:B------:R-:W-:Y:S02]  /*00a0*/  CS2R R156, SRZ ;  /* 0x00000000009c7805 */ /* 0x000fe4000001ff00 */
[----:B------:R-:W-:Y:S02]  /*00b0*/  CS2R R158, SRZ ;  /* 0x00000000009e7805 */ /* 0x000fe4000001ff00 */
[----:B------:R-:W-:Y:S02]  /*00c0*/  CS2R R32, SRZ ;  /* 0x0000000000207805 */ /* 0x000fe4000001ff00 */
[----:B------:R-:W-:Y:S02]  /*00d0*/  CS2R R34, SRZ ;  /* 0x0000000000227805 */ /* 0x000fe4000001ff00 */
[----:B------:R-:W-:-:S02]  /*00e0*/  CS2R R28, SRZ ;  /* 0x00000000001c7805 */ /* 0x000fc4000001ff00 */
[----:B------:R-:W-:Y:S02]  /*00f0*/  CS2R R30, SRZ ;  /* 0x00000000001e7805 */ /* 0x000fe4000001ff00 */
        /* <DEDUP_REMOVED lines=8> */
[----:B------:R-:W-:Y:S01]  /*0180*/  CS2R R128, SRZ ;  /* 0x0000000000807805 */ /* 0x000fe2000001ff00 */
[----:B-1----:R-:W-:Y:S01]  /*0190*/  VIADD R0, R25, 0x3f ;  /* 0x0000003f19007836 */ /* 0x002fe20000000000 */
[----:B------:R-:W-:Y:S02]  /*01a0*/  CS2R R130, SRZ ;  /* 0x0000000000827805 */ /* 0x000fe4000001ff00 */
[----:B------:R-:W-:-:S02]  /*01b0*/  CS2R R140, SRZ ;  /* 0x00000000008c7805 */ /* 0x000fc4000001ff00 */
[----:B------:R-:W-:Y:S02]  /*01c0*/  CS2R R142, SRZ ;  /* 0x00000000008e7805 */ /* 0x000fe4000001ff00 */
[----:B------:R-:W-:Y:S02]  /*01d0*/  CS2R R132, SRZ ;  /* 0x0000000000847805 */ /* 0x000fe4000001ff00 */
[----:B------:R-:W-:Y:S02]  /*01e0*/  SHF.R.S32.HI R3, RZ, 0x1f, R0 ;  /* 0x0000001fff037819 */ /* 0x000fe40000011400 */
[----:B------:R-:W-:Y:S02]  /*01f0*/  CS2R R134, SRZ ;  /* 0x0000000000867805 */ /* 0x000fe4000001ff00 */
[----:B------:R-:W-:Y:S01]  /*0200*/  CS2R R100, SRZ ;  /* 0x0000000000647805 */ /* 0x000fe2000001ff00 */
[----:B---3--:R-:W-:Y:S01]  /*0210*/  ULEA UR4, UR5, UR4, 0x18 ;  /* 0x0000000405047291 */ /* 0x008fe2000f8ec03f */
[----:B------:R-:W-:-:S02]  /*0220*/  LEA.HI R3, R3, R0, RZ, 0x6 ;  /* 0x0000000003037211 */ /* 0x000fc400078f30ff */
[----:B------:R-:W-:Y:S02]  /*0230*/  CS2R R102, SRZ ;  /* 0x0000000000667805 */ /* 0x000fe4000001ff00 */
[----:B--2---:R-:W-:Y:S02]  /*0240*/  IABS R8, R5 ;  /* 0x0000000500087213 */ /* 0x004fe40000000000 */
[----:B------:R-:W-:Y:S02]  /*0250*/  CS2R R68, SRZ ;  /* 0x0000000000447805 */ /* 0x000fe4000001ff00 */
[----:B------:R-:W-:Y:S02]  /*0260*/  SHF.R.S32.HI R3, RZ, 0x6, R3 ;  /* 0x00000006ff037819 */ /* 0x000fe40000011403 */
[----:B------:R-:W-:Y:S02]  /*0270*/  CS2R R70, SRZ ;  /* 0x0000000000467805 */ /* 0x000fe4000001ff00 */
[----:B------:R-:W-:-:S02]  /*0280*/  CS2R R36, SRZ ;  /* 0x0000000000247805 */ /* 0x000fc4000001ff00 */
[----:B------:R-:W-:Y:S02]  /*0290*/  CS2R R38, SRZ ;  /* 0x0000000000267805 */ /* 0x000fe4000001ff00 */
[----:B------:R-:W-:Y:S01]  /*02a0*/  CS2R R136, SRZ ;  /* 0x0000000000887805 */ /* 0x000fe2000001ff00 */
[----:B------:R-:W-:Y:S01]  /*02b0*/  IMAD.SHL.U32 R4, R3, 0x4, RZ ;  /* 0x0000000403047824 */ /* 0x000fe200078e00ff */
[----:B------:R-:W-:Y:S02]  /*02c0*/  CS2R R138, SRZ ;  /* 0x00000000008a7805 */ /* 0x000fe4000001ff00 */
[----:B------:R-:W-:Y:S02]  /*02d0*/  CS2R R104, SRZ ;  /* 0x0000000000687805 */ /* 0x000fe4000001ff00 */
[----:B------:R-:W-:Y:S02]  /*02e0*/  CS2R R106, SRZ ;  /* 0x00000000006a7805 */ /* 0x000fe4000001ff00 */
[----:B------:R-:W-:-:S02]  /*02f0*/  CS2R R72, SRZ ;  /* 0x0000000000487805 */ /* 0x000fc4000001ff00 */
[-C--:B------:R-:W-:Y:S02]  /*0300*/  IABS R7, R4.reuse ;  /* 0x0000000400077213 */ /* 0x080fe40000000000 */
[----:B------:R-:W-:Y:S02]  /*0310*/  CS2R R74, SRZ ;  /* 0x00000000004a7805 */ /* 0x000fe4000001ff00 */
[----:B------:R-:W-:Y:S02]  /*0320*/  IABS R10, R4 ;  /* 0x00000004000a7213 */ /* 0x000fe40000000000 */
[----:B------:R-:W-:Y:S01]  /*0330*/  CS2R R40, SRZ ;  /* 0x0000000000287805 */ /* 0x000fe2000001ff00 */
[----:B------:R-:W1:Y:S01]  /*0340*/  I2F.RP R0, R7 ;  /* 0x0000000700007306 */ /* 0x000e620000209400 */
        /* <DEDUP_REMOVED lines=13> */
[----:B------:R-:W-:Y:S01]  /*0420*/  CS2R R80, SRZ ;  /* 0x0000000000507805 */ /* 0x000fe2000001ff00 */
[----:B-1----:R-:W1:Y:S01]  /*0430*/  MUFU.RCP R0, R0 ;  /* 0x0000000000007308 */ /* 0x002e620000001000 */
        /* <DEDUP_REMOVED lines=11> */
[----:B-1----:R-:W-:Y:S02]  /*04f0*/  VIADD R2, R0, 0xffffffe ;  /* 0x0ffffffe00027836 */ /* 0x002fe40000000000 */
[----:B------:R-:W-:Y:S02]  /*0500*/  IMAD.MOV R0, RZ, RZ, -R10 ;  /* 0x000000ffff007224 */ /* 0x000fe400078e0a0a */
[----:B------:R1:W2:Y:S02]  /*0510*/  F2I.FTZ.U32.TRUNC.NTZ R3, R2 ;  /* 0x0000000200037305 */ /* 0x0002a4000021f000 */
[----:B-1----:R-:W-:-:S02]  /*0520*/  IMAD.MOV.U32 R2, RZ, RZ, RZ ;  /* 0x000000ffff027224 */ /* 0x002fc400078e00ff */
[----:B--2---:R-:W-:-:S04]  /*0530*/  IMAD.MOV R6, RZ, RZ, -R3 ;  /* 0x000000ffff067224 */ /* 0x004fc800078e0a03 */
[----:B------:R-:W-:Y:S02]  /*0540*/  IMAD R9, R6, R7, RZ ;  /* 0x0000000706097224 */ /* 0x000fe400078e02ff */
[----:B------:R-:W-:Y:S02]  /*0550*/  IMAD.MOV.U32 R6, RZ, RZ, R8 ;  /* 0x000000ffff067224 */ /* 0x000fe400078e0008 */
[----:B------:R-:W-:-:S06]  /*0560*/  IMAD.HI.U32 R3, R3, R9, R2 ;  /* 0x0000000903037227 */ /* 0x000fcc00078e0002 */
[----:B------:R-:W-:-:S04]  /*0570*/  IMAD.HI.U32 R3, R3, R6, RZ ;  /* 0x0000000603037227 */ /* 0x000fc800078e00ff */
[----:B------:R-:W-:-:S05]  /*0580*/  IMAD R0, R3, R0, R6 ;  /* 0x0000000003007224 */ /* 0x000fca00078e0206 */
[----:B------:R-:W-:-:S13]  /*0590*/  ISETP.GT.U32.AND P1, PT, R7, R0, PT ;  /* 0x000000000700720c */ /* 0x000fda0003f24070 */
[----:B------:R-:W-:Y:S02]  /*05a0*/  @!P1 IMAD.IADD R0, R0, 0x1, -R7 ;  /* 0x0000000100009824 */ /* 0x000fe400078e0a07 */
[----:B------:R-:W-:Y:S01]  /*05b0*/  @!P1 VIADD R3, R3, 0x1 ;  /* 0x0000000103039836 */ /* 0x000fe20000000000 */
[----:B------:R-:W-:Y:S02]  /*05c0*/  ISETP.NE.AND P1, PT, R4, RZ, PT ;  /* 0x000000ff0400720c */ /* 0x000fe40003f25270 */
[----:B------:R-:W-:Y:S02]  /*05d0*/  ISETP.GE.U32.AND P0, PT, R0, R7, PT ;  /* 0x000000070000720c */ /* 0x000fe40003f06070 */
[----:B------:R-:W-:-:S04]  /*05e0*/  LOP3.LUT R0, R5, R4, RZ, 0x3c, !PT ;  /* 0x0000000405007212 */ /* 0x000fc800078e3cff */
[----:B------:R-:W-:Y:S01]  /*05f0*/  ISETP.GE.AND P2, PT, R0, RZ, PT ;  /* 0x000000ff0000720c */ /* 0x000fe20003f46270 */
[----:B------:R-:W-:-:S06]  /*0600*/  VIADD R0, R24, 0x1ff ;  /* 0x000001ff18007836 */ /* 0x000fcc0000000000 */
[----:B------:R-:W-:-:S04]  /*0610*/  @P0 VIADD R3, R3, 0x1 ;  /* 0x0000000103030836 */ /* 0x000fc80000000000 */
[----:B------:R-:W-:Y:S01]  /*0620*/  IMAD.MOV.U32 R2, RZ, RZ, R3 ;  /* 0x000000ffff027224 */ /* 0x000fe200078e0003 */
[----:B------:R-:W-:-:S03]  /*0630*/  SHF.R.S32.HI R3, RZ, 0x1f, R0 ;  /* 0x0000001fff037819 */ /* 0x000fc60000011400 */
[----:B------:R-:W-:Y:S01]  /*0640*/  @!P2 IMAD.MOV R2, RZ, RZ, -R2 ;  /* 0x000000ffff02a224 */ /* 0x000fe200078e0a02 */
[----:B------:R-:W-:Y:S02]  /*0650*/  @!P1 LOP3.LUT R2, RZ, R4, RZ, 0x33, !PT ;  /* 0x00000004ff029212 */ /* 0x000fe400078e33ff */
[----:B------:R-:W-:-:S03]  /*0660*/  LEA.HI R3, R3, R0, RZ, 0x9 ;  /* 0x0000000003037211 */ /* 0x000fc600078f48ff */
[----:B------:R-:W-:Y:S02]  /*0670*/  IMAD.SHL.U32 R6, R2, 0x4, RZ ;  /* 0x0000000402067824 */ /* 0x000fe400078e00ff */
[----:B------:R-:W-:-:S03]  /*0680*/  IMAD.MOV R2, RZ, RZ, -R2 ;  /* 0x000000ffff027224 */ /* 0x000fc600078e0a02 */
[----:B------:R-:W-:Y:S01]  /*0690*/  LEA.HI.SX32 R3, R3, -R6, 0x17 ;  /* 0x8000000603037211 */ /* 0x000fe200078fbaff */
[----:B------:R-:W-:-:S03]  /*06a0*/  IMAD R4, R4, R2, R5 ;  /* 0x0000000204047224 */ /* 0x000fc600078e0205 */
[----:B------:R-:W-:Y:S02]  /*06b0*/  VIMNMX R11, R3, 0x4, PT ;  /* 0x00000004030b7848 */ /* 0x000fe40003fe0100 */
[----:B------:R-:W-:Y:S02]  /*06c0*/  IABS R9, R4 ;  /* 0x0000000400097213 */ /* 0x000fe40000000000 */
[----:B------:R-:W-:-:S04]  /*06d0*/  IABS R7, R11 ;  /* 0x0000000b00077213 */ /* 0x000fc80000000000 */
[----:B------:R-:W1:Y:S08]  /*06e0*/  I2F.RP R0, R7 ;  /* 0x0000000700007306 */ /* 0x000e700000209400 */
[----:B-1----:R-:W1:Y:S02]  /*06f0*/  MUFU.RCP R0, R0 ;  /* 0x0000000000007308 */ /* 0x002e640000001000 */
[----:B-1----:R-:W-:-:S06]  /*0700*/  VIADD R3, R0, 0xffffffe ;  /* 0x0ffffffe00037836 */ /* 0x002fcc0000000000 */
[----:B------:R-:W1:Y:S02]  /*0710*/  F2I.FTZ.U32.TRUNC.NTZ R3, R3 ;  /* 0x0000000300037305 */ /* 0x000e64000021f000 */
[----:B-1----:R-:W-:-:S04]  /*0720*/  IMAD.MOV R8, RZ, RZ, -R3 ;  /* 0x000000ffff087224 */ /* 0x002fc800078e0a03 */
[----:B------:R-:W-:Y:S01]  /*0730*/  IMAD.MOV.U32 R2, RZ, RZ, R8 ;  /* 0x000000ffff027224 */ /* 0x000fe200078e0008 */
[----:B------:R-:W-:-:S03]  /*0740*/  IABS R8, R11 ;  /* 0x0000000b00087213 */ /* 0x000fc60000000000 */
[----:B------:R-:W-:Y:S02]  /*0750*/  IMAD R5, R2, R7, RZ ;  /* 0x0000000702057224 */ /* 0x000fe400078e02ff */
[----:B------:R-:W-:Y:S02]  /*0760*/  IMAD.MOV.U32 R2, RZ, RZ, RZ ;  /* 0x000000ffff027224 */ /* 0x000fe400078e00ff */
[----:B------:R-:W-:Y:S02]  /*0770*/  IMAD.MOV R0, RZ, RZ, -R8 ;  /* 0x000000ffff007224 */ /* 0x000fe400078e0a08 */
[----:B------:R-:W-:Y:S01]  /*0780*/  IMAD.HI.U32 R2, R3, R5, R2 ;  /* 0x0000000503027227 */ /* 0x000fe200078e0002 */
[C---:B0-----:R-:W-:Y:S02]  /*0790*/  LOP3.LUT R3, R26.reuse, 0x7f, RZ, 0xc0, !PT ;  /* 0x0000007f1a037812 */ /* 0x041fe400078ec0ff */
[----:B------:R-:W-:-:S03]  /*07a0*/  LOP3.LUT R26, R26, 0x60, RZ, 0xc0, !PT ;  /* 0x000000601a1a7812 */ /* 0x000fc600078ec0ff */
[----:B------:R-:W-:-:S04]  /*07b0*/  IMAD.HI.U32 R2, R2, R9, RZ ;  /* 0x0000000902027227 */ /* 0x000fc800078e00ff */
[----:B------:R-:W-:Y:S01]  /*07c0*/  IMAD R0, R2, R0, R9 ;  /* 0x0000000002007224 */ /* 0x000fe200078e0209 */
[----:B------:R-:W-:-:S04]  /*07d0*/  CS2R R8, SRZ ;  /* 0x0000000000087805 */ /* 0x000fc8000001ff00 */
[----:B------:R-:W-:-:S13]  /*07e0*/  ISETP.GT.U32.AND P1, PT, R7, R0, PT ;  /* 0x000000000700720c */ /* 0x000fda0003f24070 */
[----:B------:R-:W-:Y:S02]  /*07f0*/  @!P1 IMAD.IADD R0, R0, 0x1, -R7 ;  /* 0x0000000100009824 */ /* 0x000fe400078e0a07 */
[----:B------:R-:W-:Y:S01]  /*0800*/  @!P1 VIADD R2, R2, 0x1 ;  /* 0x0000000102029836 */ /* 0x000fe20000000000 */
[----:B------:R-:W-:Y:S02]  /*0810*/  ISETP.NE.AND P1, PT, R11, RZ, PT ;  /* 0x000000ff0b00720c */ /* 0x000fe40003f25270 */
[----:B------:R-:W-:Y:S02]  /*0820*/  ISETP.GE.U32.AND P0, PT, R0, R7, PT ;  /* 0x000000070000720c */ /* 0x000fe40003f06070 */
[----:B------:R-:W-:-:S04]  /*0830*/  LOP3.LUT R0, R4, R11, RZ, 0x3c, !PT ;  /* 0x0000000b04007212 */ /* 0x000fc800078e3cff */
[----:B------:R-:W-:-:S07]  /*0840*/  ISETP.GE.AND P2, PT, R0, RZ, PT ;  /* 0x000000ff0000720c */ /* 0x000fce0003f46270 */
[----:B------:R-:W-:-:S06]  /*0850*/  @P0 VIADD R2, R2, 0x1 ;  /* 0x0000000102020836 */ /* 0x000fcc0000000000 */
[----:B------:R-:W-:Y:S01]  /*0860*/  @!P2 IMAD.MOV R2, RZ, RZ, -R2 ;  /* 0x000000ffff02a224 */ /* 0x000fe200078e0a02 */
[----:B------:R-:W-:-:S05]  /*0870*/  @!P1 LOP3.LUT R2, RZ, R11, RZ, 0x33, !PT ;  /* 0x0000000bff029212 */ /* 0x000fca00078e33ff */
[----:B------:R-:W-:Y:S02]  /*0880*/  IMAD.MOV R0, RZ, RZ, -R2 ;  /* 0x000000ffff007224 */ /* 0x000fe400078e0a02 */
[----:B------:R-:W-:Y:S02]  /*0890*/  IMAD.SHL.U32 R63, R2, 0x40, RZ ;  /* 0x00000040023f7824 */ /* 0x000fe400078e00ff */
[----:B------:R-:W-:Y:S01]  /*08a0*/  IMAD R0, R11, R0, R4 ;  /* 0x000000000b007224 */ /* 0x000fe200078e0204 */
[----:B------:R-:W-:Y:S02]  /*08b0*/  CS2R R4, SRZ ;  /* 0x0000000000047805 */ /* 0x000fe4000001ff00 */
[----:B------:R-:W-:Y:S01]  /*08c0*/  CS2R R10, SRZ ;  /* 0x00000000000a7805 */ /* 0x000fe2000001ff00 */
[----:B------:R-:W-:Y:S01]  /*08d0*/  IMAD.IADD R0, R6, 0x1, R0 ;  /* 0x0000000106007824 */ /* 0x000fe200078e0200 */
[----:B------:R-:W-:-:S03]  /*08e0*/  CS2R R6, SRZ ;  /* 0x0000000000067805 */ /* 0x000fc6000001ff00 */
[----:B------:R-:W-:Y:S02]  /*08f0*/  IMAD R27, R0, 0x200, R3 ;  /* 0x00000200001b7824 */ /* 0x000fe400078e0203 */
[----:B------:R-:W0:Y:S02]  /*0900*/  LDC R0, c[0x0][0x230] ;  /* 0x00008c00ff007b82 */ /* 0x000e240000000800 */
[C---:B------:R-:W-:Y:S01]  /*0910*/  VIADD R60, R27.reuse, 0x80 ;  /* 0x000000801b3c7836 */ /* 0x040fe20000000000 */
[----:B------:R1:W-:Y:S01]  /*0920*/  STL [R1+0xec], R27 ;  /* 0x0000ec1b01007387 */ /* 0x0003e20000100800 */
[C---:B------:R-:W-:Y:S02]  /*0930*/  VIADD R61, R27.reuse, 0x100 ;  /* 0x000001001b3d7836 */ /* 0x040fe40000000000 */
[----:B------:R-:W-:Y:S01]  /*0940*/  VIADD R62, R27, 0x180 ;  /* 0x000001801b3e7836 */ /* 0x000fe20000000000 */
[----:B------:R1:W-:Y:S04]  /*0950*/  STL [R1+0xe8], R63 ;  /* 0x0000e83f01007387 */ /* 0x0003e80000100800 */
[----:B------:R1:W-:Y:S04]  /*0960*/  STL [R1+0xf8], R60 ;  /* 0x0000f83c01007387 */ /* 0x0003e80000100800 */
[----:B------:R1:W-:Y:S04]  /*0970*/  STL [R1+0xf4], R61 ;  /* 0x0000f43d01007387 */ /* 0x0003e80000100800 */
[----:B------:R1:W-:Y:S01]  /*0980*/  STL [R1+0xf0], R62 ;  /* 0x0000f03e01007387 */ /* 0x0003e20000100800 */
[----:B0-----:R-:W-:-:S05]  /*0990*/  VIADD R0, R0, 0x1f ;  /* 0x0000001f00007836 */ /* 0x001fca0000000000 */
[----:B------:R-:W-:-:S13]  /*09a0*/  ISETP.GE.AND P0, PT, R0, 0x20, PT ;  /* 0x000000200000780c */ /* 0x000fda0003f06270 */
[----:B-1----:R-:W-:Y:S05]  /*09b0*/  @!P0 BRA `(.L_x_0) ;  /* 0x00000094003c8947 */ /* 0x002fea0003800000 */
[----:B------:R-:W-:Y:S01]  /*09c0*/  IABS R20, R24 ;  /* 0x0000001800147213 */ /* 0x000fe20000000000 */
[----:B------:R-:W-:Y:S01]  /*09d0*/  ULDC UR8, c[0x0][0x240] ;  /* 0x0000900000087ab9 */ /* 0x000fe20000000800 */
[----:B------:R-:W-:Y:S01]  /*09e0*/  IABS R28, R25 ;  /* 0x00000019001c7213 */ /* 0x000fe20000000000 */
[----:B------:R-:W-:Y:S01]  /*09f0*/  ULDC UR13, c[0x0][0x234] ;  /* 0x00008d00000d7ab9 */ /* 0x000fe20000000800 */
[----:B------:R-:W0:Y:S01]  /*0a00*/  I2F.RP R7, R20 ;  /* 0x0000001400077306 */ /* 0x000e220000209400 */
[----:B------:R-:W-:Y:S01]  /*0a10*/  IABS R16, R61 ;  /* 0x0000003d00107213 */ /* 0x000fe20000000000 */
[----:B------:R-:W-:Y:S01]  /*0a20*/  USHF.R.U32.HI UR5, URZ, 0x4, UR4 ;  /* 0x000000043f057899 */ /* 0x000fe20008011604 */
[----:B------:R-:W-:Y:S01]  /*0a30*/  IABS R15, R62 ;  /* 0x0000003e000f7213 */ /* 0x000fe20000000000 */
[----:B------:R-:W-:Y:S01]  /*0a40*/  UIADD3 UR9, UR4, 0x8000, URZ ;  /* 0x0000800004097890 */ /* 0x000fe2000fffe03f */
[----:B------:R-:W-:Y:S01]  /*0a50*/  IABS R17, R60 ;  /* 0x0000003c00117213 */ /* 0x000fe20000000000 */
[----:B------:R-:W-:Y:S01]  /*0a60*/  USGXT.U32 UR5, UR5, 0xe ;  /* 0x0000000e0505789a */ /* 0x000fe20008000000 */
[----:B------:R-:W-:Y:S01]  /*0a70*/  IABS R18, R27 ;  /* 0x0000001b00127213 */ /* 0x000fe20000000000 */
[----:B------:R-:W1:Y:S01]  /*0a80*/  I2F.RP R6, R28 ;  /* 0x0000001c00067306 */ /* 0x000e620000209400 */
[----:B------:R-:W-:Y:S01]  /*0a90*/  LEA.HI R30, R26, R63, RZ, 0x1b ;  /* 0x0000003f1a1e7211 */ /* 0x000fe200078fd8ff */
[----:B------:R-:W-:Y:S01]  /*0aa0*/  ULDC UR12, c[0x0][0x230] ;  /* 0x00008c00000c7ab9 */ /* 0x000fe20000000800 */
[----:B------:R-:W-:Y:S01]  /*0ab0*/  USHF.R.U32.HI UR9, URZ, 0x4, UR9 ;  /* 0x000000043f097899 */ /* 0x000fe20008011609 */
[----:B------:R-:W-:-:S02]  /*0ac0*/  CS2R R216, SRZ ;  /* 0x0000000000d87805 */ /* 0x000fc4000001ff00 */
[----:B------:R-:W-:Y:S01]  /*0ad0*/  IABS R33, R30 ;  /* 0x0000001e00217213 */ /* 0x000fe20000000000 */
[C---:B------:R-:W-:Y:S01]  /*0ae0*/  VIADD R32, R30.reuse, 0x2c ;  /* 0x0000002c1e207836 */ /* 0x040fe20000000000 */
[----:B------:R-:W-:Y:S01]  /*0af0*/  USGXT.U32 UR14, UR9, 0xe ;  /* 0x0000000e090e789a */ /* 0x000fe20008000000 */
[----:B0-----:R-:W0:Y:S01]  /*0b00*/  MUFU.RCP R7, R7 ;  /* 0x0000000700077308 */ /* 0x001e220000001000 */
[C---:B------:R-:W-:Y:S01]  /*0b10*/  VIADD R34, R30.reuse, 0x28 ;  /* 0x000000281e227836 */ /* 0x040fe20000000000 */
[----:B------:R-:W-:Y:S01]  /*0b20*/  UMOV UR10, 0xfffffffe ;  /* 0xfffffffe000a7882 */ /* 0x000fe20000000000 */
[----:B------:R-:W-:Y:S01]  /*0b30*/  IABS R19, R32 ;  /* 0x0000002000137213 */ /* 0x000fe20000000000 */
[C---:B------:R-:W-:Y:S01]  /*0b40*/  VIADD R35, R30.reuse, 0x24 ;  /* 0x000000241e237836 */ /* 0x040fe20000000000 */
[----:B------:R-:W-:Y:S01]  /*0b50*/  UMOV UR11, 0x7fffffdf ;  /* 0x7fffffdf000b7882 */ /* 0x000fe20000000000 */
[----:B------:R-:W-:Y:S01]  /*0b60*/  IABS R21, R34 ;  /* 0x0000002200157213 */ /* 0x000fe20000000000 */
[C---:B------:R-:W-:Y:S01]  /*0b70*/  VIADD R37, R30.reuse, 0x1c ;  /* 0x0000001c1e257836 */ /* 0x040fe20000000000 */
[----:B-1----:R-:W1:Y:S01]  /*0b80*/  MUFU.RCP R6, R6 ;  /* 0x0000000600067308 */ /* 0x002e620000001000 */
[----:B------:R-:W-:Y:S01]  /*0b90*/  IABS R23, R35 ;  /* 0x0000002300177213 */ /* 0x000fe20000000000 */
[C---:B------:R-:W-:Y:S01]  /*0ba0*/  VIADD R38, R30.reuse, 0x18 ;  /* 0x000000181e267836 */ /* 0x040fe20000000000 */
[----:B------:R-:W-:Y:S01]  /*0bb0*/  CS2R R218, SRZ ;  /* 0x0000000000da7805 */ /* 0x000fe2000001ff00 */
[C---:B------:R-:W-:Y:S01]  /*0bc0*/  VIADD R36, R30.reuse, 0x20 ;  /* 0x000000201e247836 */ /* 0x040fe20000000000 */
[----:B------:R-:W-:Y:S01]  /*0bd0*/  CS2R R220, SRZ ;  /* 0x0000000000dc7805 */ /* 0x000fe2000001ff00 */
[C---:B------:R-:W-:Y:S01]  /*0be0*/  VIADD R39, R30.reuse, 0x14 ;  /* 0x000000141e277836 */ /* 0x040fe20000000000 */
[----:B------:R-:W-:Y:S01]  /*0bf0*/  CS2R R222, SRZ ;  /* 0x0000000000de7805 */ /* 0x000fe2000001ff00 */
[C---:B------:R-:W-:Y:S01]  /*0c00*/  VIADD R40, R30.reuse, 0x10 ;  /* 0x000000101e287836 */ /* 0x040fe20000000000 */
[----:B------:R-:W-:Y:S01]  /*0c10*/  CS2R R224, SRZ ;  /* 0x0000000000e07805 */ /* 0x000fe2000001ff00 */
[----:B0-----:R-:W-:Y:S01]  /*0c20*/  VIADD R4, R7, 0xffffffe ;  /* 0x0ffffffe07047836 */ /* 0x001fe20000000000 */
[----:B------:R-:W-:Y:S01]  /*0c30*/  CS2R R226, SRZ ;  /* 0x0000000000e27805 */ /* 0x000fe2000001ff00 */
[C---:B------:R-:W-:Y:S01]  /*0c40*/  VIADD R41, R30.reuse, 0xc ;  /* 0x0000000c1e297836 */ /* 0x040fe20000000000 */
[----:B------:R-:W-:Y:S01]  /*0c50*/  CS2R R228, SRZ ;  /* 0x0000000000e47805 */ /* 0x000fe2000001ff00 */
[----:B------:R0:W2:Y:S01]  /*0c60*/  F2I.FTZ.U32.TRUNC.NTZ R5, R4 ;  /* 0x0000000400057305 */ /* 0x0000a2000021f000 */
[----:B------:R-:W-:Y:S01]  /*0c70*/  VIADD R42, R30, 0x8 ;  /* 0x000000081e2a7836 */ /* 0x000fe20000000000 */
[----:B------:R-:W-:Y:S01]  /*0c80*/  CS2R R230, SRZ ;  /* 0x0000000000e67805 */ /* 0x000fe2000001ff00 */
[----:B-1----:R-:W-:Y:S01]  /*0c90*/  VIADD R2, R6, 0xffffffe ;  /* 0x0ffffffe06027836 */ /* 0x002fe20000000000 */
[----:B------:R-:W-:Y:S01]  /*0ca0*/  CS2R R232, SRZ ;  /* 0x0000000000e87805 */ /* 0x000fe2000001ff00 */
[----:B------:R-:W-:Y:S01]  /*0cb0*/  VIADD R43, R30, 0x4 ;  /* 0x000000041e2b7836 */ /* 0x000fe20000000000 */
[----:B------:R-:W-:-:S02]  /*0cc0*/  IABS R29, R42 ;  /* 0x0000002a001d7213 */ /* 0x000fc40000000000 */
[----:B------:R-:W-:Y:S01]  /*0cd0*/  CS2R R234, SRZ ;  /* 0x0000000000ea7805 */ /* 0x000fe2000001ff00 */
[----:B------:R1:W3:Y:S01]  /*0ce0*/  F2I.FTZ.U32.TRUNC.NTZ R3, R2 ;  /* 0x0000000200037305 */ /* 0x0002e2000021f000 */
[----:B0-----:R-:W-:Y:S01]  /*0cf0*/  IMAD.MOV.U32 R4, RZ, RZ, RZ ;  /* 0x000000ffff047224 */ /* 0x001fe200078e00ff */
[----:B------:R-:W-:Y:S02]  /*0d00*/  IABS R31, R43 ;  /* 0x0000002b001f7213 */ /* 0x000fe40000000000 */
[----:B------:R-:W-:Y:S02]  /*0d10*/  CS2R R236, SRZ ;  /* 0x0000000000ec7805 */ /* 0x000fe4000001ff00 */
[----:B------:R-:W-:Y:S02]  /*0d20*/  CS2R R238, SRZ ;  /* 0x0000000000ee7805 */ /* 0x000fe4000001ff00 */
[----:B------:R-:W-:Y:S02]  /*0d30*/  CS2R R240, SRZ ;  /* 0x0000000000f07805 */ /* 0x000fe4000001ff00 */
[----:B------:R-:W-:Y:S01]  /*0d40*/  CS2R R242, SRZ ;  /* 0x0000000000f27805 */ /* 0x000fe2000001ff00 */
[----:B--2---:R-:W-:Y:S01]  /*0d50*/  IMAD.MOV R9, RZ, RZ, -R5 ;  /* 0x000000ffff097224 */ /* 0x004fe200078e0a05 */
[----:B------:R-:W-:Y:S01]  /*0d60*/  CS2R R244, SRZ ;  /* 0x0000000000f47805 */ /* 0x000fe2000001ff00 */
[----:B-1----:R-:W-:Y:S01]  /*0d70*/  IMAD.MOV.U32 R2, RZ, RZ, RZ ;  /* 0x000000ffff027224 */ /* 0x002fe200078e00ff */
[----:B------:R-:W-:Y:S01]  /*0d80*/  CS2R R246, SRZ ;  /* 0x0000000000f67805 */ /* 0x000fe2000001ff00 */
[----:B------:R-:W-:Y:S01]  /*0d90*/  IMAD R9, R9, R20, RZ ;  /* 0x0000001409097224 */ /* 0x000fe200078e02ff */
[----:B------:R-:W-:-:S02]  /*0da0*/  CS2R R184, SRZ ;  /* 0x0000000000b87805 */ /* 0x000fc4000001ff00 */
[----:B------:R-:W-:Y:S02]  /*0db0*/  CS2R R186, SRZ ;  /* 0x0000000000ba7805 */ /* 0x000fe4000001ff00 */
[----:B------:R-:W-:Y:S01]  /*0dc0*/  CS2R R188, SRZ ;  /* 0x0000000000bc7805 */ /* 0x000fe2000001ff00 */
[----:B------:R-:W-:Y:S01]  /*0dd0*/  IMAD.HI.U32 R5, R5, R9, R4 ;  /* 0x0000000905057227 */ /* 0x000fe200078e0004 */
[----:B------:R-:W-:Y:S02]  /*0de0*/  CS2R R190, SRZ ;  /* 0x0000000000be7805 */ /* 0x000fe4000001ff00 */
[----:B------:R-:W-:Y:S02]  /*0df0*/  CS2R R192, SRZ ;  /* 0x0000000000c07805 */ /* 0x000fe4000001ff00 */
[----:B------:R-:W-:Y:S01]  /*0e00*/  CS2R R194, SRZ ;  /* 0x0000000000c27805 */ /* 0x000fe2000001ff00 */
[----:B---3--:R-:W-:Y:S01]  /*0e10*/  IMAD.MOV R8, RZ, RZ, -R3 ;  /* 0x000000ffff087224 */ /* 0x008fe200078e0a03 */
[----:B------:R-:W-:Y:S01]  /*0e20*/  CS2R R196, SRZ ;  /* 0x0000000000c47805 */ /* 0x000fe2000001ff00 */
[----:B------:R-:W-:Y:S01]  /*0e30*/  IMAD.HI.U32 R7, R5, R16, RZ ;  /* 0x0000001005077227 */ /* 0x000fe200078e00ff */
[----:B------:R-:W-:-:S02]  /*0e40*/  CS2R R198, SRZ ;  /* 0x0000000000c67805 */ /* 0x000fc4000001ff00 */
[----:B------:R-:W-:Y:S02]  /*0e50*/  CS2R R200, SRZ ;  /* 0x0000000000c87805 */ /* 0x000fe4000001ff00 */
[----:B------:R-:W-:Y:S01]  /*0e60*/  CS2R R202, SRZ ;  /* 0x0000000000ca7805 */ /* 0x000fe2000001ff00 */
[----:B------:R-:W-:Y:S01]  /*0e70*/  IMAD.MOV R7, RZ, RZ, -R7 ;  /* 0x000000ffff077224 */ /* 0x000fe200078e0a07 */
[----:B------:R-:W-:Y:S01]  /*0e80*/  CS2R R204, SRZ ;  /* 0x0000000000cc7805 */ /* 0x000fe2000001ff00 */
[----:B------:R-:W-:Y:S01]  /*0e90*/  IMAD.MOV.U32 R9, RZ, RZ, R8 ;  /* 0x000000ffff097224 */ /* 0x000fe200078e0008 */
[----:B------:R-:W-:Y:S01]  /*0ea0*/  CS2R R206, SRZ ;  /* 0x0000000000ce7805 */ /* 0x000fe2000001ff00 */
[C---:B------:R-:W-:Y:S01]  /*0eb0*/  IMAD R16, R20.reuse, R7, R16 ;  /* 0x0000000714107224 */ /* 0x040fe200078e0210 */
[----:B------:R-:W-:Y:S01]  /*0ec0*/  CS2R R208, SRZ ;  /* 0x0000000000d07805 */ /* 0x000fe2000001ff00 */
[----:B------:R-:W-:Y:S01]  /*0ed0*/  IMAD R9, R9, R28, RZ ;  /* 0x0000001c09097224 */ /* 0x000fe200078e02ff */
[----:B------:R-:W-:Y:S01]  /*0ee0*/  CS2R R210, SRZ ;  /* 0x0000000000d27805 */ /* 0x000fe2000001ff00 */
[----:B------:R-:W-:Y:S01]  /*0ef0*/  IMAD.HI.U32 R4, R5, R15, RZ ;  /* 0x0000000f05047227 */ /* 0x000fe200078e00ff */
[----:B------:R-:W-:-:S02]  /*0f00*/  ISETP.GT.U32.AND P1, PT, R20, R16, PT ;  /* 0x000000101400720c */ /* 0x000fc40003f24070 */
[----:B------:R-:W-:Y:S02]  /*0f10*/  CS2R R212, SRZ ;  /* 0x0000000000d47805 */ /* 0x000fe4000001ff00 */
[----:B------:R-:W-:Y:S01]  /*0f20*/  CS2R R214, SRZ ;  /* 0x0000000000d67805 */ /* 0x000fe2000001ff00 */
[----:B------:R-:W-:Y:S01]  /*0f30*/  IMAD.HI.U32 R6, R3, R9, R2 ;  /* 0x0000000903067227 */ /* 0x000fe200078e0002 */
[----:B------:R-:W-:Y:S02]  /*0f40*/  CS2R R152, SRZ ;  /* 0x0000000000987805 */ /* 0x000fe4000001ff00 */
[----:B------:R-:W-:Y:S02]  /*0f50*/  CS2R R154, SRZ ;  /* 0x00000000009a7805 */ /* 0x000fe4000001ff00 */
[----:B------:R-:W-:Y:S01]  /*0f60*/  CS2R R156, SRZ ;  /* 0x00000000009c7805 */ /* 0x000fe2000001ff00 */
[----:B------:R-:W-:Y:S01]  /*0f70*/  IMAD.MOV R4, RZ, RZ, -R4 ;  /* 0x000000ffff047224 */ /* 0x000fe200078e0a04 */
[----:B------:R-:W-:Y:S01]  /*0f80*/  CS2R R158, SRZ ;  /* 0x00000000009e7805 */ /* 0x000fe2000001ff00 */
[----:B------:R-:W-:Y:S01]  /*0f90*/  IMAD.HI.U32 R2, R5, R17, RZ ;  /* 0x0000001105027227 */ /* 0x000fe200078e00ff */
[----:B------:R-:W-:-:S02]  /*0fa0*/  CS2R R160, SRZ ;  /* 0x0000000000a07805 */ /* 0x000fc4000001ff00 */
[----:B------:R-:W-:Y:S02]  /*0fb0*/  CS2R R162, SRZ ;  /* 0x0000000000a27805 */ /* 0x000fe4000001ff00 */
[----:B------:R-:W-:Y:S01]  /*0fc0*/  CS2R R164, SRZ ;  /* 0x0000000000a47805 */ /* 0x000fe2000001ff00 */
[----:B------:R-:W-:Y:S01]  /*0fd0*/  @!P1 IMAD.IADD R16, R16, 0x1, -R20 ;  /* 0x0000000110109824 */ /* 0x000fe200078e0a14 */
[----:B------:R-:W-:Y:S01]  /*0fe0*/  ISETP.GE.AND P1, PT, R61, RZ, PT ;  /* 0x000000ff3d00720c */ /* 0x000fe20003f26270 */
[----:B------:R-:W-:Y:S01]  /*0ff0*/  IMAD.HI.U32 R5, R5, R18, RZ ;  /* 0x0000001205057227 */ /* 0x000fe200078e00ff */
[----:B------:R-:W-:Y:S02]  /*1000*/  CS2R R166, SRZ ;  /* 0x0000000000a67805 */ /* 0x000fe4000001ff00 */
[----:B------:R-:W-:Y:S02]  /*1010*/  CS2R R168, SRZ ;  /* 0x0000000000a87805 */ /* 0x000fe4000001ff00 */
[C---:B------:R-:W-:Y:S01]  /*1020*/  ISETP.GT.U32.AND P6, PT, R20.reuse, R16, PT ;  /* 0x000000101400720c */ /* 0x040fe20003fc4070 */
[C---:B------:R-:W-:Y:S01]  /*1030*/  IMAD R15, R20.reuse, R4, R15 ;  /* 0x00000004140f7224 */ /* 0x040fe200078e020f */
[----:B------:R-:W-:Y:S01]  /*1040*/  CS2R R170, SRZ ;  /* 0x0000000000aa7805 */ /* 0x000fe2000001ff00 */
[----:B------:R-:W-:Y:S01]  /*1050*/  IMAD.MOV R5, RZ, RZ, -R5 ;  /* 0x000000ffff057224 */ /* 0x000fe200078e0a05 */
[----:B------:R-:W-:Y:S01]  /*1060*/  CS2R R172, SRZ ;  /* 0x0000000000ac7805 */ /* 0x000fe2000001ff00 */
[----:B------:R-:W-:Y:S01]  /*1070*/  IMAD.MOV R2, RZ, RZ, -R2 ;  /* 0x000000ffff027224 */ /* 0x000fe200078e0a02 */
[C---:B------:R-:W-:Y:S01]  /*1080*/  ISETP.GT.U32.AND P0, PT, R20.reuse, R15, PT ;  /* 0x0000000f1400720c */ /* 0x040fe20003f04070 */
[C---:B------:R-:W-:Y:S01]  /*1090*/  IMAD R18, R20.reuse, R5, R18 ;  /* 0x0000000514127224 */ /* 0x040fe200078e0212 */
[----:B------:R-:W-:Y:S01]  /*10a0*/  CS2R R174, SRZ ;  /* 0x0000000000ae7805 */ /* 0x000fe2000001ff00 */
[----:B------:R-:W-:Y:S01]  /*10b0*/  IMAD R17, R20, R2, R17 ;  /* 0x0000000214117224 */ /* 0x000fe200078e0211 */
[----:B------:R-:W-:Y:S01]  /*10c0*/  CS2R R176, SRZ ;  /* 0x0000000000b07805 */ /* 0x000fe2000001ff00 */
[----:B------:R-:W-:Y:S01]  /*10d0*/  VIADD R3, R30, 0x3c ;  /* 0x0000003c1e037836 */ /* 0x000fe20000000000 */
[----:B------:R-:W-:Y:S01]  /*10e0*/  CS2R R178, SRZ ;  /* 0x0000000000b27805 */ /* 0x000fe2000001ff00 */
[----:B------:R-:W-:Y:S01]  /*10f0*/  @!P6 IMAD.IADD R16, R16, 0x1, -R20 ;  /* 0x000000011010e824 */ /* 0x000fe200078e0a14 */
[----:B------:R-:W-:Y:S01]  /*1100*/  ISETP.GT.U32.AND P6, PT, R20, R18, PT ;  /* 0x000000121400720c */ /* 0x000fe20003fc4070 */
[----:B------:R-:W-:Y:S01]  /*1110*/  VIADD R4, R30, 0x38 ;  /* 0x000000381e047836 */ /* 0x000fe20000000000 */
[----:B------:R-:W-:Y:S01]  /*1120*/  ISETP.GT.U32.AND P2, PT, R20, R17, PT ;  /* 0x000000111400720c */ /* 0x000fe20003f44070 */
[----:B------:R-:W-:Y:S01]  /*1130*/  IMAD.HI.U32 R5, R6, R21, RZ ;  /* 0x0000001506057227 */ /* 0x000fe200078e00ff */
[----:B------:R-:W-:-:S02]  /*1140*/  IABS R7, R3 ;  /* 0x0000000300077213 */ /* 0x000fc40000000000 */
[----:B------:R-:W-:Y:S02]  /*1150*/  CS2R R180, SRZ ;  /* 0x0000000000b47805 */ /* 0x000fe4000001ff00 */
[----:B------:R-:W-:Y:S01]  /*1160*/  IABS R9, R4 ;  /* 0x0000000400097213 */ /* 0x000fe20000000000 */
[--C-:B------:R-:W-:Y:S01]  /*1170*/  @!P0 IMAD.IADD R15, R15, 0x1, -R20.reuse ;  /* 0x000000010f0f8824 */ /* 0x100fe200078e0a14 */
[----:B------:R-:W-:Y:S01]  /*1180*/  ISETP.GE.AND P0, PT, R62, RZ, PT ;  /* 0x000000ff3e00720c */ /* 0x000fe20003f06270 */
[----:B------:R-:W-:Y:S01]  /*1190*/  IMAD.HI.U32 R2, R6, R7, RZ ;  /* 0x0000000706027227 */ /* 0x000fe200078e00ff */
[----:B------:R-:W-:Y:S02]  /*11a0*/  ISETP.GE.AND P3, PT, R3, RZ, PT ;  /* 0x000000ff0300720c */ /* 0x000fe40003f66270 */
[----:B------:R-:W-:Y:S02]  /*11b0*/  CS2R R182, SRZ ;  /* 0x0000000000b67805 */ /* 0x000fe4000001ff00 */
[----:B------:R-:W-:Y:S01]  /*11c0*/  ISETP.GT.U32.AND P5, PT, R20, R15, PT ;  /* 0x0000000f1400720c */ /* 0x000fe20003fa4070 */
[--C-:B------:R-:W-:Y:S01]  /*11d0*/  @!P6 IMAD.IADD R18, R18, 0x1, -R20.reuse ;  /* 0x000000011212e824 */ /* 0x100fe200078e0a14 */
[----:B------:R-:W-:Y:S01]  /*11e0*/  ISETP.GE.AND P4, PT, R4, RZ, PT ;  /* 0x000000ff0400720c */ /* 0x000fe20003f86270 */
[----:B------:R-:W-:Y:S01]  /*11f0*/  @!P2 IMAD.IADD R17, R17, 0x1, -R20 ;  /* 0x000000011111a824 */ /* 0x000fe200078e0a14 */
[----:B------:R-:W-:Y:S01]  /*1200*/  CS2R R120, SRZ ;  /* 0x0000000000787805 */ /* 0x000fe2000001ff00 */
[----:B------:R-:W-:Y:S01]  /*1210*/  IMAD.MOV R2, RZ, RZ, -R2 ;  /* 0x000000ffff027224 */ /* 0x000fe200078e0a02 */
[----:B------:R-:W-:Y:S01]  /*1220*/  ISETP.GT.U32.AND P6, PT, R20, R18, PT ;  /* 0x000000121400720c */ /* 0x000fe20003fc4070 */
[----:B------:R-:W-:Y:S01]  /*1230*/  IMAD.HI.U32 R3, R6, R9, RZ ;  /* 0x0000000906037227 */ /* 0x000fe200078e00ff */
[----:B------:R-:W-:-:S02]  /*1240*/  ISETP.GT.U32.AND P2, PT, R20, R17, PT ;  /* 0x000000111400720c */ /* 0x000fc40003f44070 */
[----:B------:R-:W-:Y:S02]  /*1250*/  CS2R R122, SRZ ;  /* 0x00000000007a7805 */ /* 0x000fe4000001ff00 */
[----:B------:R-:W-:Y:S01]  /*1260*/  CS2R R124, SRZ ;  /* 0x00000000007c7805 */ /* 0x000fe2000001ff00 */
[----:B------:R-:W-:Y:S01]  /*1270*/  IMAD R7, R28, R2, R7 ;  /* 0x000000021c077224 */ /* 0x000fe200078e0207 */
[----:B------:R-:W-:Y:S01]  /*1280*/  CS2R R126, SRZ ;  /* 0x00000000007e7805 */ /* 0x000fe2000001ff00 */
[--C-:B------:R-:W-:Y:S01]  /*1290*/  @!P5 IMAD.IADD R15, R15, 0x1, -R20.reuse ;  /* 0x000000010f0fd824 */ /* 0x100fe200078e0a14 */
[----:B------:R-:W-:Y:S01]  /*12a0*/  CS2R R128, SRZ ;  /* 0x0000000000807805 */ /* 0x000fe2000001ff00 */
[----:B------:R-:W-:Y:S01]  /*12b0*/  IMAD.MOV R3, RZ, RZ, -R3 ;  /* 0x000000ffff037224 */ /* 0x000fe200078e0a03 */
[----:B------:R-:W-:Y:S01]  /*12c0*/  CS2R R130, SRZ ;  /* 0x0000000000827805 */ /* 0x000fe2000001ff00 */
[----:B------:R-:W-:Y:S01]  /*12d0*/  @!P0 IMAD.MOV R15, RZ, RZ, -R15 ;  /* 0x000000ffff0f8224 */ /* 0x000fe200078e0a0f */
[----:B------:R-:W-:Y:S01]  /*12e0*/  ISETP.GE.AND P0, PT, R27, RZ, PT ;  /* 0x000000ff1b00720c */ /* 0x000fe20003f06270 */
[--C-:B------:R-:W-:Y:S01]  /*12f0*/  @!P6 IMAD.IADD R18, R18, 0x1, -R20.reuse ;  /* 0x000000011212e824 */ /* 0x100fe200078e0a14 */
[----:B------:R-:W-:Y:S01]  /*1300*/  ISETP.GE.AND P6, PT, R60, RZ, PT ;  /* 0x000000ff3c00720c */ /* 0x000fe20003fc6270 */
[----:B------:R-:W-:Y:S01]  /*1310*/  VIADD R2, R30, 0x34 ;  /* 0x000000341e027836 */ /* 0x000fe20000000000 */
[----:B------:R-:W-:Y:S01]  /*1320*/  IABS R27, R39 ;  /* 0x00000027001b7213 */ /* 0x000fe20000000000 */
[----:B------:R-:W-:Y:S01]  /*1330*/  IMAD R9, R28, R3, R9 ;  /* 0x000000031c097224 */ /* 0x000fe200078e0209 */
[----:B------:R-:W-:Y:S01]  /*1340*/  CS2R R132, SRZ ;  /* 0x0000000000847805 */ /* 0x000fe2000001ff00 */
[----:B------:R-:W-:Y:S01]  /*1350*/  @!P2 IMAD.IADD R17, R17, 0x1, -R20 ;  /* 0x000000011111a824 */ /* 0x000fe200078e0a14 */
[----:B------:R-:W-:Y:S01]  /*1360*/  IABS R11, R2 ;  /* 0x00000002000b7213 */ /* 0x000fe20000000000 */
[----:B------:R-:W-:Y:S01]  /*1370*/  VIADD R3, R30, 0x30 ;  /* 0x000000301e037836 */ /* 0x000fe20000000000 */
[----:B------:R-:W-:Y:S01]  /*1380*/  ISETP.GE.AND P5, PT, R2, RZ, PT ;  /* 0x000000ff0200720c */ /* 0x000fe20003fa6270 */
[----:B------:R-:W-:Y:S01]  /*1390*/  IMAD.HI.U32 R4, R6, R19, RZ ;  /* 0x0000001306047227 */ /* 0x000fe200078e00ff */
[----:B------:R-:W-:-:S02]  /*13a0*/  CS2R R134, SRZ ;  /* 0x0000000000867805 */ /* 0x000fc4000001ff00 */
[----:B------:R-:W-:Y:S02]  /*13b0*/  CS2R R136, SRZ ;  /* 0x0000000000887805 */ /* 0x000fe4000001ff00 */
[----:B------:R-:W-:Y:S01]  /*13c0*/  IABS R13, R3 ;  /* 0x00000003000d7213 */ /* 0x000fe20000000000 */
[----:B------:R-:W-:Y:S01]  /*13d0*/  @!P0 IMAD.MOV R18, RZ, RZ, -R18 ;  /* 0x000000ffff128224 */ /* 0x000fe200078e0a12 */
[C---:B------:R-:W-:Y:S01]  /*13e0*/  ISETP.GT.U32.AND P0, PT, R28.reuse, R9, PT ;  /* 0x000000091c00720c */ /* 0x040fe20003f04070 */
[----:B------:R-:W-:Y:S01]  /*13f0*/  @!P6 IMAD.MOV R17, RZ, RZ, -R17 ;  /* 0x000000ffff11e224 */ /* 0x000fe200078e0a11 */
[----:B------:R-:W-:Y:S01]  /*1400*/  ISETP.GT.U32.AND P6, PT, R28, R7, PT ;  /* 0x000000071c00720c */ /* 0x000fe20003fc4070 */
[----:B------:R-:W-:Y:S01]  /*1410*/  IMAD.HI.U32 R2, R6, R11, RZ ;  /* 0x0000000b06027227 */ /* 0x000fe200078e00ff */
[----:B------:R-:W-:Y:S02]  /*1420*/  ISETP.GE.AND P2, PT, R3, RZ, PT ;  /* 0x000000ff0300720c */ /* 0x000fe40003f46270 */
[----:B------:R-:W-:-:S02]  /*1430*/  CS2R R138, SRZ ;  /* 0x00000000008a7805 */ /* 0x000fc4000001ff00 */
[----:B------:R-:W-:Y:S01]  /*1440*/  CS2R R140, SRZ ;  /* 0x00000000008c7805 */ /* 0x000fe2000001ff00 */
[----:B------:R-:W-:Y:S01]  /*1450*/  IMAD.MOV R2, RZ, RZ, -R2 ;  /* 0x000000ffff027224 */ /* 0x000fe200078e0a02 */
[----:B------:R-:W-:Y:S01]  /*1460*/  CS2R R142, SRZ ;  /* 0x00000000008e7805 */ /* 0x000fe2000001ff00 */
[----:B------:R-:W-:Y:S01]  /*1470*/  IMAD.HI.U32 R3, R6, R13, RZ ;  /* 0x0000000d06037227 */ /* 0x000fe200078e00ff */
[----:B------:R-:W-:Y:S02]  /*1480*/  CS2R R144, SRZ ;  /* 0x0000000000907805 */ /* 0x000fe4000001ff00 */
[----:B------:R-:W-:Y:S02]  /*1490*/  CS2R R146, SRZ ;  /* 0x0000000000927805 */ /* 0x000fe4000001ff00 */
[----:B------:R-:W-:Y:S01]  /*14a0*/  CS2R R148, SRZ ;  /* 0x0000000000947805 */ /* 0x000fe2000001ff00 */
[----:B------:R-:W-:Y:S01]  /*14b0*/  IMAD R10, R28, R2, R11 ;  /* 0x000000021c0a7224 */ /* 0x000fe200078e020b */
[----:B------:R-:W-:Y:S01]  /*14c0*/  LOP3.LUT R2, RZ, R24, RZ, 0x33, !PT ;  /* 0x00000018ff027212 */ /* 0x000fe200078e33ff */
[----:B------:R-:W-:Y:S01]  /*14d0*/  IMAD.MOV R3, RZ, RZ, -R3 ;  /* 0x000000ffff037224 */ /* 0x000fe200078e0a03 */
[----:B------:R-:W-:Y:S01]  /*14e0*/  CS2R R150, SRZ ;  /* 0x0000000000967805 */ /* 0x000fe2000001ff00 */
[----:B------:R-:W-:Y:S01]  /*14f0*/  IMAD.MOV R4, RZ, RZ, -R4 ;  /* 0x000000ffff047224 */ /* 0x000fe200078e0a04 */
[----:B------:R-:W-:Y:S01]  /*1500*/  CS2R R88, SRZ ;  /* 0x0000000000587805 */ /* 0x000fe2000001ff00 */
[----:B------:R-:W-:Y:S01]  /*1510*/  IMAD.MOV R5, RZ, RZ, -R5 ;  /* 0x000000ffff057224 */ /* 0x000fe200078e0a05 */
[----:B------:R-:W-:Y:S01]  /*1520*/  CS2R R90, SRZ ;  /* 0x00000000005a7805 */ /* 0x000fe2000001ff00 */
[----:B------:R-:W-:Y:S01]  /*1530*/  @!P1 IMAD.MOV R16, RZ, RZ, -R16 ;  /* 0x000000ffff109224 */ /* 0x000fe200078e0a10 */
[----:B------:R-:W-:Y:S01]  /*1540*/  ISETP.NE.AND P1, PT, R24, RZ, PT ;  /* 0x000000ff1800720c */ /* 0x000fe20003f25270 */
[--C-:B------:R-:W-:Y:S01]  /*1550*/  @!P0 IMAD.IADD R9, R9, 0x1, -R28.reuse ;  /* 0x0000000109098824 */ /* 0x100fe200078e0a1c */
[C---:B------:R-:W-:Y:S01]  /*1560*/  ISETP.GT.U32.AND P0, PT, R28.reuse, R10, PT ;  /* 0x0000000a1c00720c */ /* 0x040fe20003f04070 */
[----:B------:R-:W-:Y:S01]  /*1570*/  @!P6 IMAD.IADD R7, R7, 0x1, -R28 ;  /* 0x000000010707e824 */ /* 0x000fe200078e0a1c */
[----:B------:R-:W-:Y:S01]  /*1580*/  CS2R R92, SRZ ;  /* 0x00000000005c7805 */ /* 0x000fe2000001ff00 */
[----:B------:R-:W-:Y:S01]  /*1590*/  IMAD R11, R28, R3, R13 ;  /* 0x000000031c0b7224 */ /* 0x000fe200078e020d */
[----:B------:R-:W-:Y:S01]  /*15a0*/  SEL R3, R2, R17, !P1 ;  /* 0x0000001102037207 */ /* 0x000fe20004800000 */
[----:B------:R-:W-:Y:S01]  /*15b0*/  IMAD R12, R28, R4, R19 ;  /* 0x000000041c0c7224 */ /* 0x000fe200078e0213 */
[----:B------:R-:W-:Y:S01]  /*15c0*/  SEL R4, R2, R16, !P1 ;  /* 0x0000001002047207 */ /* 0x000fe20004800000 */
[----:B------:R-:W-:Y:S01]  /*15d0*/  IMAD R13, R28, R5, R21 ;  /* 0x000000051c0d7224 */ /* 0x000fe200078e0215 */
[----:B------:R-:W-:Y:S01]  /*15e0*/  SEL R5, R2, R15, !P1 ;  /* 0x0000000f02057207 */ /* 0x000fe20004800000 */
[----:B------:R-:W-:Y:S01]  /*15f0*/  IMAD.HI.U32 R8, R6, R23, RZ ;  /* 0x0000001706087227 */ /* 0x000fe200078e00ff */
[----:B------:R-:W-:-:S02]  /*1600*/  SEL R2, R2, R18, !P1 ;  /* 0x0000001202027207 */ /* 0x000fc40004800000 */
[----:B------:R-:W-:Y:S02]  /*1610*/  CS2R R94, SRZ ;  /* 0x00000000005e7805 */ /* 0x000fe4000001ff00 */
[----:B------:R-:W-:Y:S01]  /*1620*/  ISETP.GT.U32.AND P1, PT, R28, R7, PT ;  /* 0x000000071c00720c */ /* 0x000fe20003f24070 */
[----:B------:R-:W-:Y:S01]  /*1630*/  IMAD.MOV R8, RZ, RZ, -R8 ;  /* 0x000000ffff087224 */ /* 0x000fe200078e0a08 */
[----:B------:R-:W-:Y:S01]  /*1640*/  IABS R21, R37 ;  /* 0x0000002500157213 */ /* 0x000fe20000000000 */
[----:B------:R-:W-:Y:S01]  /*1650*/  @!P0 IMAD.IADD R10, R10, 0x1, -R28 ;  /* 0x000000010a0a8824 */ /* 0x000fe200078e0a1c */
[C---:B------:R-:W-:Y:S01]  /*1660*/  ISETP.GT.U32.AND P6, PT, R28.reuse, R9, PT ;  /* 0x000000091c00720c */ /* 0x040fe20003fc4070 */
[----:B------:R-:W-:Y:S01]  /*1670*/  IMAD R14, R28, R8, R23 ;  /* 0x000000081c0e7224 */ /* 0x000fe200078e0217 */
[----:B------:R-:W-:Y:S01]  /*1680*/  IABS R23, R38 ;  /* 0x0000002600177213 */ /* 0x000fe20000000000 */
[----:B------:R-:W-:Y:S01]  /*1690*/  IMAD.HI.U32 R15, R6, R21, RZ ;  /* 0x00000015060f7227 */ /* 0x000fe200078e00ff */
[----:B------:R-:W-:-:S02]  /*16a0*/  ISETP.GT.U32.AND P0, PT, R28, R13, PT ;  /* 0x0000000d1c00720c */ /* 0x000fc40003f04070 */
[----:B------:R-:W-:Y:S02]  /*16b0*/  CS2R R96, SRZ ;  /* 0x0000000000607805 */ /* 0x000fe4000001ff00 */
[----:B------:R-:W-:Y:S01]  /*16c0*/  IABS R19, R36 ;  /* 0x0000002400137213 */ /* 0x000fe20000000000 */
[----:B------:R-:W-:Y:S01]  /*16d0*/  IMAD.HI.U32 R16, R6, R23, RZ ;  /* 0x0000001706107227 */ /* 0x000fe200078e00ff */
[----:B------:R-:W-:Y:S02]  /*16e0*/  CS2R R98, SRZ ;  /* 0x0000000000627805 */ /* 0x000fe4000001ff00 */
[----:B------:R-:W-:Y:S02]  /*16f0*/  CS2R R100, SRZ ;  /* 0x0000000000647805 */ /* 0x000fe4000001ff00 */
[----:B------:R-:W-:Y:S01]  /*1700*/  CS2R R102, SRZ ;  /* 0x0000000000667805 */ /* 0x000fe2000001ff00 */
[----:B------:R-:W-:Y:S01]  /*1710*/  @!P1 IMAD.IADD R7, R7, 0x1, -R28 ;  /* 0x0000000107079824 */ /* 0x000fe200078e0a1c */
[C---:B------:R-:W-:Y:S01]  /*1720*/  ISETP.GT.U32.AND P1, PT, R28.reuse, R11, PT ;  /* 0x0000000b1c00720c */ /* 0x040fe20003f24070 */
[----:B------:R-:W-:Y:S01]  /*1730*/  IMAD.MOV R18, RZ, RZ, -R15 ;  /* 0x000000ffff127224 */ /* 0x000fe200078e0a0f */
[----:B------:R-:W-:Y:S01]  /*1740*/  CS2R R104, SRZ ;  /* 0x0000000000687805 */ /* 0x000fe2000001ff00 */
[----:B------:R-:W-:Y:S01]  /*1750*/  IMAD.MOV R20, RZ, RZ, -R16 ;  /* 0x000000ffff147224 */ /* 0x000fe200078e0a10 */
[----:B------:R-:W-:Y:S01]  /*1760*/  CS2R R106, SRZ ;  /* 0x00000000006a7805 */ /* 0x000fe2000001ff00 */
[C---:B------:R-:W-:Y:S01]  /*1770*/  IMAD R16, R28.reuse, R18, R21 ;  /* 0x000000121c107224 */ /* 0x040fe200078e0215 */
[----:B------:R-:W-:Y:S01]  /*1780*/  CS2R R108, SRZ ;  /* 0x00000000006c7805 */ /* 0x000fe2000001ff00 */
[----:B------:R-:W-:Y:S01]  /*1790*/  @!P6 IMAD.IADD R9, R9, 0x1, -R28 ;  /* 0x000000010909e824 */ /* 0x000fe200078e0a1c */
[----:B------:R-:W-:Y:S01]  /*17a0*/  ISETP.GT.U32.AND P6, PT, R28, R12, PT ;  /* 0x0000000c1c00720c */ /* 0x000fe20003fc4070 */
[----:B------:R-:W-:Y:S01]  /*17b0*/  IMAD.HI.U32 R8, R6, R19, RZ ;  /* 0x0000001306087227 */ /* 0x000fe200078e00ff */
[----:B------:R-:W-:-:S02]  /*17c0*/  CS2R R110, SRZ ;  /* 0x00000000006e7805 */ /* 0x000fc4000001ff00 */
[----:B------:R-:W-:Y:S02]  /*17d0*/  CS2R R112, SRZ ;  /* 0x0000000000707805 */ /* 0x000fe4000001ff00 */
[----:B------:R-:W-:Y:S01]  /*17e0*/  CS2R R114, SRZ ;  /* 0x0000000000727805 */ /* 0x000fe2000001ff00 */
[----:B------:R-:W-:Y:S01]  /*17f0*/  @!P0 IMAD.IADD R13, R13, 0x1, -R28 ;  /* 0x000000010d0d8824 */ /* 0x000fe200078e0a1c */
[C---:B------:R-:W-:Y:S01]  /*1800*/  ISETP.GT.U32.AND P0, PT, R28.reuse, R16, PT ;  /* 0x000000101c00720c */ /* 0x040fe20003f04070 */
[----:B------:R-:W-:Y:S01]  /*1810*/  IMAD.MOV R8, RZ, RZ, -R8 ;  /* 0x000000ffff087224 */ /* 0x000fe200078e0a08 */
[----:B------:R-:W-:Y:S01]  /*1820*/  CS2R R116, SRZ ;  /* 0x0000000000747805 */ /* 0x000fe2000001ff00 */
[----:B------:R-:W-:Y:S01]  /*1830*/  @!P1 IMAD.IADD R11, R11, 0x1, -R28 ;  /* 0x000000010b0b9824 */ /* 0x000fe200078e0a1c */
[C---:B------:R-:W-:Y:S01]  /*1840*/  ISETP.GT.U32.AND P1, PT, R28.reuse, R14, PT ;  /* 0x0000000e1c00720c */ /* 0x040fe20003f24070 */
[----:B------:R-:W-:Y:S01]  /*1850*/  IMAD R15, R28, R8, R19 ;  /* 0x000000081c0f7224 */ /* 0x000fe200078e0213 */
[----:B------:R-:W-:Y:S01]  /*1860*/  CS2R R118, SRZ ;  /* 0x0000000000767805 */ /* 0x000fe2000001ff00 */
[----:B------:R-:W-:Y:S01]  /*1870*/  IMAD.HI.U32 R17, R6, R27, RZ ;  /* 0x0000001b06117227 */ /* 0x000fe200078e00ff */
[----:B------:R-:W-:-:S02]  /*1880*/  CS2R R56, SRZ ;  /* 0x0000000000387805 */ /* 0x000fc4000001ff00 */
[----:B------:R-:W-:Y:S02]  /*1890*/  CS2R R58, SRZ ;  /* 0x00000000003a7805 */ /* 0x000fe4000001ff00 */
[----:B------:R-:W-:Y:S01]  /*18a0*/  CS2R R60, SRZ ;  /* 0x00000000003c7805 */ /* 0x000fe2000001ff00 */
[--C-:B------:R-:W-:Y:S01]  /*18b0*/  @!P6 IMAD.IADD R12, R12, 0x1, -R28.reuse ;  /* 0x000000010c0ce824 */ /* 0x100fe200078e0a1c */
[C---:B------:R-:W-:Y:S01]  /*18c0*/  ISETP.GT.U32.AND P6, PT, R28.reuse, R15, PT ;  /* 0x0000000f1c00720c */ /* 0x040fe20003fc4070 */
[----:B------:R-:W-:Y:S01]  /*18d0*/  IMAD.MOV R22, RZ, RZ, -R17 ;  /* 0x000000ffff167224 */ /* 0x000fe200078e0a11 */
[----:B------:R-:W-:Y:S01]  /*18e0*/  CS2R R62, SRZ ;  /* 0x00000000003e7805 */ /* 0x000fe2000001ff00 */
[----:B------:R-:W-:Y:S01]  /*18f0*/  IMAD R17, R28, R20, R23 ;  /* 0x000000141c117224 */ /* 0x000fe200078e0217 */
[----:B------:R-:W-:Y:S01]  /*1900*/  IABS R23, R40 ;  /* 0x0000002800177213 */ /* 0x000fe20000000000 */
[----:B------:R-:W-:Y:S01]  /*1910*/  @!P0 IMAD.IADD R16, R16, 0x1, -R28 ;  /* 0x0000000110108824 */ /* 0x000fe200078e0a1c */
[C---:B------:R-:W-:Y:S01]  /*1920*/  ISETP.GT.U32.AND P0, PT, R28.reuse, R11, PT ;  /* 0x0000000b1c00720c */ /* 0x040fe20003f04070 */
[----:B------:R-:W-:Y:S01]  /*1930*/  IMAD R18, R28, R22, R27 ;  /* 0x000000161c127224 */ /* 0x000fe200078e021b */
[----:B------:R-:W-:Y:S01]  /*1940*/  IABS R27, R41 ;  /* 0x00000029001b7213 */ /* 0x000fe20000000000 */
[----:B------:R-:W-:Y:S01]  /*1950*/  IMAD.HI.U32 R8, R6, R23, RZ ;  /* 0x0000001706087227 */ /* 0x000fe200078e00ff */
[----:B------:R-:W-:-:S02]  /*1960*/  CS2R R64, SRZ ;  /* 0x0000000000407805 */ /* 0x000fc4000001ff00 */
[----:B------:R-:W-:Y:S02]  /*1970*/  CS2R R66, SRZ ;  /* 0x0000000000427805 */ /* 0x000fe4000001ff00 */
[----:B------:R-:W-:Y:S01]  /*1980*/  CS2R R68, SRZ ;  /* 0x0000000000447805 */ /* 0x000fe2000001ff00 */
[----:B------:R-:W-:Y:S01]  /*1990*/  @!P1 IMAD.IADD R14, R14, 0x1, -R28 ;  /* 0x000000010e0e9824 */ /* 0x000fe200078e0a1c */
[----:B------:R-:W-:Y:S01]  /*19a0*/  ISETP.GT.U32.AND P1, PT, R28, R17, PT ;  /* 0x000000111c00720c */ /* 0x000fe20003f24070 */
[----:B------:R-:W-:Y:S01]  /*19b0*/  IMAD.HI.U32 R19, R6, R27, RZ ;  /* 0x0000001b06137227 */ /* 0x000fe200078e00ff */
[----:B------:R-:W-:Y:S02]  /*19c0*/  CS2R R70, SRZ ;  /* 0x0000000000467805 */ /* 0x000fe4000001ff00 */
[----:B------:R-:W-:Y:S02]  /*19d0*/  CS2R R72, SRZ ;  /* 0x0000000000487805 */ /* 0x000fe4000001ff00 */
[----:B------:R-:W-:Y:S01]  /*19e0*/  CS2R R74, SRZ ;  /* 0x00000000004a7805 */ /* 0x000fe2000001ff00 */
[----:B------:R-:W-:Y:S01]  /*19f0*/  IMAD.MOV R8, RZ, RZ, -R8 ;  /* 0x000000ffff087224 */ /* 0x000fe200078e0a08 */
[----:B------:R-:W-:Y:S01]  /*1a00*/  CS2R R76, SRZ ;  /* 0x00000000004c7805 */ /* 0x000fe2000001ff00 */
[----:B------:R-:W-:Y:S01]  /*1a10*/  @!P6 IMAD.IADD R15, R15, 0x1, -R28 ;  /* 0x000000010f0fe824 */ /* 0x000fe200078e0a1c */
[C---:B------:R-:W-:Y:S01]  /*1a20*/  ISETP.GT.U32.AND P6, PT, R28.reuse, R10, PT ;  /* 0x0000000a1c00720c */ /* 0x040fe20003fc4070 */
[----:B------:R-:W-:Y:S01]  /*1a30*/  IMAD.MOV R22, RZ, RZ, -R19 ;  /* 0x000000ffff167224 */ /* 0x000fe200078e0a13 */
[----:B------:R-:W-:Y:S01]  /*1a40*/  CS2R R78, SRZ ;  /* 0x00000000004e7805 */ /* 0x000fe2000001ff00 */
[C---:B------:R-:W-:Y:S01]  /*1a50*/  IMAD R19, R28.reuse, R8, R23 ;  /* 0x000000081c137224 */ /* 0x040fe200078e0217 */
[----:B------:R-:W-:Y:S01]  /*1a60*/  CS2R R80, SRZ ;  /* 0x0000000000507805 */ /* 0x000fe2000001ff00 */
[----:B------:R-:W-:Y:S01]  /*1a70*/  IMAD.MOV.U32 R8, RZ, RZ, R7 ;  /* 0x000000ffff087224 */ /* 0x000fe200078e0007 */
[----:B------:R-:W-:Y:S01]  /*1a80*/  SHF.R.S32.HI R7, RZ, 0x1f, R0 ;  /* 0x0000001fff077819 */ /* 0x000fe20000011400 */
[----:B------:R-:W-:Y:S01]  /*1a90*/  @!P0 IMAD.IADD R11, R11, 0x1, -R28 ;  /* 0x000000010b0b8824 */ /* 0x000fe200078e0a1c */
[C---:B------:R-:W-:Y:S01]  /*1aa0*/  ISETP.GT.U32.AND P0, PT, R28.reuse, R13, PT ;  /* 0x0000000d1c00720c */ /* 0x040fe20003f04070 */
[----:B------:R-:W-:Y:S01]  /*1ab0*/  @!P3 IMAD.MOV R8, RZ, RZ, -R8 ;  /* 0x000000ffff08b224 */ /* 0x000fe200078e0a08 */
[----:B------:R-:W-:Y:S01]  /*1ac0*/  ISETP.GT.U32.AND P3, PT, R28, R14, PT ;  /* 0x0000000e1c00720c */ /* 0x000fe20003f64070 */
        /* <DEDUP_REMOVED lines=12> */
[----:B------:R-:W-:Y:S01]  /*1b90*/  @!P2 IMAD.MOV R11, RZ, RZ, -R11 ;  /* 0x000000ffff0ba224 */ /* 0x000fe200078e0a0b */
[C---:B------:R-:W-:Y:S01]  /*1ba0*/  ISETP.GT.U32.AND P2, PT, R28.reuse, R18, PT ;  /* 0x000000121c00720c */ /* 0x040fe20003f44070 */
[----:B------:R-:W-:Y:S01]  /*1bb0*/  IMAD R20, R28, R22, R27 ;  /* 0x000000161c147224 */ /* 0x000fe200078e021b */
[----:B------:R-:W-:Y:S01]  /*1bc0*/  CS2R R52, SRZ ;  /* 0x0000000000347805 */ /* 0x000fe2000001ff00 */
[----:B------:R-:W-:Y:S01]  /*1bd0*/  @!P6 IMAD.IADD R10, R10, 0x1, -R28 ;  /* 0x000000010a0ae824 */ /* 0x000fe200078e0a1c */
[C---:B------:R-:W-:Y:S01]  /*1be0*/  ISETP.GT.U32.AND P6, PT, R28.reuse, R16, PT ;  /* 0x000000101c00720c */ /* 0x040fe20003fc4070 */
[----:B------:R-:W-:Y:S01]  /*1bf0*/  IMAD.MOV R26, RZ, RZ, -R21 ;  /* 0x000000ffff1a7224 */ /* 0x000fe200078e0a15 */
[----:B------:R-:W-:Y:S01]  /*1c00*/  CS2R R54, SRZ ;  /* 0x0000000000367805 */ /* 0x000fe2000001ff00 */
[----:B------:R-:W-:Y:S01]  /*1c10*/  @!P4 IMAD.MOV R9, RZ, RZ, -R9 ;  /* 0x000000ffff09c224 */ /* 0x000fe200078e0a09 */
[C---:B------:R-:W-:Y:S01]  /*1c20*/  ISETP.GT.U32.AND P4, PT, R28.reuse, R15, PT ;  /* 0x0000000f1c00720c */ /* 0x040fe20003f84070 */
[C---:B------:R-:W-:Y:S01]  /*1c30*/  IMAD R21, R28.reuse, R24, R29 ;  /* 0x000000181c157224 */ /* 0x040fe200078e021d */
[----:B------:R-:W-:Y:S01]  /*1c40*/  UMOV UR15, URZ ;  /* 0x0000003f000f7c82 */ /* 0x000fe20008000000 */
[----:B------:R-:W-:Y:S01]  /*1c50*/  @!P5 IMAD.MOV R10, RZ, RZ, -R10 ;  /* 0x000000ffff0ad224 */ /* 0x000fe200078e0a0a */
[C---:B------:R-:W-:Y:S01]  /*1c60*/  ISETP.GT.U32.AND P5, PT, R28.reuse, R17, PT ;  /* 0x000000111c00720c */ /* 0x040fe20003fa4070 */
[----:B------:R-:W-:Y:S01]  /*1c70*/  @!P0 IMAD.IADD R13, R13, 0x1, -R28 ;  /* 0x000000010d0d8824 */ /* 0x000fe200078e0a1c */
[----:B------:R-:W-:Y:S01]  /*1c80*/  ISETP.GT.U32.AND P0, PT, R28, R20, PT ;  /* 0x000000141c00720c */ /* 0x000fe20003f04070 */
[----:B------:R-:W-:Y:S01]  /*1c90*/  IMAD.HI.U32 R6, R6, R33, RZ ;  /* 0x0000002106067227 */ /* 0x000fe200078e00ff */
[----:B------:R-:W-:Y:S01]  /*1ca0*/  UIADD3.64 UR10, UR14, -UR10, URZ ;  /* 0x8000000a0e0a7297 */ /* 0x000fe2000fffe03f */
[----:B------:R-:W-:-:S02]  /*1cb0*/  ULDC.64 UR60, c[0x0][0x210] ;  /* 0x00008400003c7ab9 */ /* 0x000fc40000000a00 */
[--C-:B------:R-:W-:Y:S01]  /*1cc0*/  @!P3 IMAD.IADD R14, R14, 0x1, -R28.reuse ;  /* 0x000000010e0eb824 */ /* 0x100fe200078e0a1c */
[----:B------:R-:W-:Y:S01]  /*1cd0*/  ISETP.GT.U32.AND P3, PT, R28, R21, PT ;  /* 0x000000151c00720c */ /* 0x000fe20003f64070 */
[----:B------:R-:W-:Y:S01]  /*1ce0*/  @!P1 IMAD.IADD R12, R12, 0x1, -R28 ;  /* 0x000000010c0c9824 */ /* 0x000fe200078e0a1c */
[C---:B------:R-:W-:Y:S01]  /*1cf0*/  ISETP.GT.U32.AND P1, PT, R28.reuse, R19, PT ;  /* 0x000000131c00720c */ /* 0x040fe20003f24070 */
[----:B------:R-:W-:Y:S02]  /*1d00*/  IMAD.MOV R6, RZ, RZ, -R6 ;  /* 0x000000ffff067224 */ /* 0x000fe400078e0a06 */
[----:B------:R-:W-:Y:S02]  /*1d10*/  IMAD R22, R28, R26, R31 ;  /* 0x0000001a1c167224 */ /* 0x000fe400078e021f */
[--C-:B------:R-:W-:Y:S01]  /*1d20*/  @!P2 IMAD.IADD R18, R18, 0x1, -R28.reuse ;  /* 0x000000011212a824 */ /* 0x100fe200078e0a1c */
[----:B------:R-:W-:Y:S01]  /*1d30*/  ISETP.GE.AND P2, PT, R34, RZ, PT ;  /* 0x000000ff2200720c */ /* 0x000fe20003f46270 */
[C---:B------:R-:W-:Y:S01]  /*1d40*/  IMAD R23, R28.reuse, R6, R33 ;  /* 0x000000061c177224 */ /* 0x040fe200078e0221 */
[----:B------:R-:W0:Y:S01]  /*1d50*/  LDC.64 R26, c[0x0][0x218] ;  /* 0x00008600ff1a7b82 */ /* 0x000e220000000a00 */
[--C-:B------:R-:W-:Y:S01]  /*1d60*/  @!P4 IMAD.IADD R15, R15, 0x1, -R28.reuse ;  /* 0x000000010f0fc824 */ /* 0x100fe200078e0a1c */
[C---:B------:R-:W-:Y:S01]  /*1d70*/  ISETP.GT.U32.AND P4, PT, R28.reuse, R22, PT ;  /* 0x000000161c00720c */ /* 0x040fe20003f84070 */
[--C-:B------:R-:W-:Y:S01]  /*1d80*/  @!P5 IMAD.IADD R17, R17, 0x1, -R28.reuse ;  /* 0x000000011111d824 */ /* 0x100fe200078e0a1c */
[----:B------:R-:W-:Y:S01]  /*1d90*/  ISETP.GT.U32.AND P5, PT, R28, R23, PT ;  /* 0x000000171c00720c */ /* 0x000fe20003fa4070 */
[--C-:B------:R-:W-:Y:S01]  /*1da0*/  @!P0 IMAD.IADD R20, R20, 0x1, -R28.reuse ;  /* 0x0000000114148824 */ /* 0x100fe200078e0a1c */
[----:B------:R-:W-:Y:S01]  /*1db0*/  ISETP.GE.AND P0, PT, R36, RZ, PT ;  /* 0x000000ff2400720c */ /* 0x000fe20003f06270 */
[--C-:B------:R-:W-:Y:S01]  /*1dc0*/  @!P3 IMAD.IADD R21, R21, 0x1, -R28.reuse ;  /* 0x000000011515b824 */ /* 0x100fe200078e0a1c */
[----:B------:R-:W-:Y:S01]  /*1dd0*/  ISETP.GE.AND P3, PT, R37, RZ, PT ;  /* 0x000000ff2500720c */ /* 0x000fe20003f66270 */
[--C-:B------:R-:W-:Y:S01]  /*1de0*/  @!P1 IMAD.IADD R19, R19, 0x1, -R28.reuse ;  /* 0x0000000113139824 */ /* 0x100fe200078e0a1c */
[----:B------:R-:W-:Y:S01]  /*1df0*/  ISETP.GE.AND P1, PT, R35, RZ, PT ;  /* 0x000000ff2300720c */ /* 0x000fe20003f26270 */
[----:B------:R-:W-:Y:S01]  /*1e00*/  @!P2 IMAD.MOV R13, RZ, RZ, -R13 ;  /* 0x000000ffff0da224 */ /* 0x000fe200078e0a0d */
[----:B------:R-:W-:Y:S01]  /*1e10*/  LEA.HI R6, R7, R0, RZ, 0x5 ;  /* 0x0000000007067211 */ /* 0x000fe200078f28ff */
[--C-:B------:R-:W-:Y:S01]  /*1e20*/  @!P6 IMAD.IADD R16, R16, 0x1, -R28.reuse ;  /* 0x000000011010e824 */ /* 0x100fe200078e0a1c */
[----:B------:R-:W-:Y:S01]  /*1e30*/  ISETP.GT.U32.AND P2, PT, R28, R19, PT ;  /* 0x000000131c00720c */ /* 0x000fe20003f44070 */
[--C-:B------:R-:W-:Y:S01]  /*1e40*/  @!P4 IMAD.IADD R22, R22, 0x1, -R28.reuse ;  /* 0x000000011616c824 */ /* 0x100fe200078e0a1c */
[----:B------:R-:W-:Y:S01]  /*1e50*/  ISETP.GE.AND P6, PT, R32, RZ, PT ;  /* 0x000000ff2000720c */ /* 0x000fe20003fc6270 */
[----:B------:R-:W-:Y:S01]  /*1e60*/  @!P5 IMAD.IADD R23, R23, 0x1, -R28 ;  /* 0x000000011717d824 */ /* 0x000fe200078e0a1c */
[----:B------:R-:W-:Y:S01]  /*1e70*/  ISETP.GE.AND P4, PT, R38, RZ, PT ;  /* 0x000000ff2600720c */ /* 0x000fe20003f86270 */
[----:B------:R-:W-:Y:S01]  /*1e80*/  @!P0 IMAD.MOV R15, RZ, RZ, -R15 ;  /* 0x000000ffff0f8224 */ /* 0x000fe200078e0a0f */
[C---:B------:R-:W-:Y:S01]  /*1e90*/  ISETP.GT.U32.AND P0, PT, R28.reuse, R21, PT ;  /* 0x000000151c00720c */ /* 0x040fe20003f04070 */
[----:B------:R-:W-:Y:S01]  /*1ea0*/  @!P3 IMAD.MOV R16, RZ, RZ, -R16 ;  /* 0x000000ffff10b224 */ /* 0x000fe200078e0a10 */
[C---:B------:R-:W-:Y:S01]  /*1eb0*/  ISETP.GT.U32.AND P3, PT, R28.reuse, R23, PT ;  /* 0x000000171c00720c */ /* 0x040fe20003f64070 */
[----:B------:R-:W-:Y:S01]  /*1ec0*/  @!P1 IMAD.MOV R14, RZ, RZ, -R14 ;  /* 0x000000ffff0e9224 */ /* 0x000fe200078e0a0e */
[----:B------:R-:W-:Y:S01]  /*1ed0*/  ISETP.GT.U32.AND P1, PT, R28, R20, PT ;  /* 0x000000141c00720c */ /* 0x000fe20003f24070 */
[----:B------:R-:W-:Y:S01]  /*1ee0*/  IMAD R2, R2, UR13, RZ ;  /* 0x0000000d02027c24 */ /* 0x000fe2000f8e02ff */
[----:B------:R-:W-:Y:S01]  /*1ef0*/  ISETP.GT.U32.AND P5, PT, R28, R18, PT ;  /* 0x000000121c00720c */ /* 0x000fe20003fa4070 */
[----:B------:R-:W-:Y:S01]  /*1f00*/  @!P2 IMAD.IADD R19, R19, 0x1, -R28 ;  /* 0x000000011313a824 */ /* 0x000fe200078e0a1c */
[----:B------:R-:W-:Y:S01]  /*1f10*/  ISETP.GE.AND P2, PT, R40, RZ, PT ;  /* 0x000000ff2800720c */ /* 0x000fe20003f46270 */
[----:B------:R-:W-:Y:S01]  /*1f20*/  @!P6 IMAD.MOV R12, RZ, RZ, -R12 ;  /* 0x000000ffff0ce224 */ /* 0x000fe200078e0a0c */
[----:B------:R-:W-:Y:S01]  /*1f30*/  ISETP.GT.U32.AND P6, PT, R28, R22, PT ;  /* 0x000000161c00720c */ /* 0x000fe20003fc4070 */
[----:B------:R-:W-:Y:S01]  /*1f40*/  @!P4 IMAD.MOV R17, RZ, RZ, -R17 ;  /* 0x000000ffff11c224 */ /* 0x000fe200078e0a11 */
[----:B------:R-:W-:Y:S01]  /*1f50*/  ISETP.GE.AND P4, PT, R30, RZ, PT ;  /* 0x000000ff1e00720c */ /* 0x000fe20003f86270 */
[--C-:B------:R-:W-:Y:S01]  /*1f60*/  @!P0 IMAD.IADD R21, R21, 0x1, -R28.reuse ;  /* 0x0000000115158824 */ /* 0x100fe200078e0a1c */
[----:B------:R-:W-:Y:S01]  /*1f70*/  ISETP.GE.AND P0, PT, R42, RZ, PT ;  /* 0x000000ff2a00720c */ /* 0x000fe20003f06270 */
[--C-:B------:R-:W-:Y:S01]  /*1f80*/  @!P3 IMAD.IADD R23, R23, 0x1, -R28.reuse ;  /* 0x000000011717b824 */ /* 0x100fe200078e0a1c */
[----:B------:R-:W-:Y:S01]  /*1f90*/  ISETP.NE.AND P3, PT, R25, RZ, PT ;  /* 0x000000ff1900720c */ /* 0x000fe20003f65270 */
[--C-:B------:R-:W-:Y:S01]  /*1fa0*/  @!P1 IMAD.IADD R20, R20, 0x1, -R28.reuse ;  /* 0x0000000114149824 */ /* 0x100fe200078e0a1c */
[----:B------:R-:W-:Y:S01]  /*1fb0*/  LOP3.LUT R25, RZ, R25, RZ, 0x33, !PT ;  /* 0x00000019ff197212 */ /* 0x000fe200078e33ff */
[--C-:B------:R-:W-:Y:S01]  /*1fc0*/  @!P5 IMAD.IADD R18, R18, 0x1, -R28.reuse ;  /* 0x000000011212d824 */ /* 0x100fe200078e0a1c */
[----:B------:R-:W-:Y:S01]  /*1fd0*/  ISETP.GE.AND P1, PT, R41, RZ, PT ;  /* 0x000000ff2900720c */ /* 0x000fe20003f26270 */
[----:B------:R-:W-:Y:S01]  /*1fe0*/  @!P2 IMAD.MOV R19, RZ, RZ, -R19 ;  /* 0x000000ffff13a224 */ /* 0x000fe200078e0a13 */
[----:B------:R-:W-:Y:S01]  /*1ff0*/  SEL R8, R25, R8, !P3 ;  /* 0x0000000819087207 */ /* 0x000fe20005800000 */
[----:B------:R-:W-:Y:S01]  /*2000*/  @!P6 IMAD.IADD R22, R22, 0x1, -R28 ;  /* 0x000000011616e824 */ /* 0x000fe200078e0a1c */
[----:B------:R-:W-:Y:S01]  /*2010*/  ISETP.GE.AND P5, PT, R39, RZ, PT ;  /* 0x000000ff2700720c */ /* 0x000fe20003fa6270 */
[----:B------:R-:W-:Y:S01]  /*2020*/  @!P4 IMAD.MOV R23, RZ, RZ, -R23 ;  /* 0x000000ffff17c224 */ /* 0x000fe200078e0a17 */
[----:B------:R-:W-:Y:S01]  /*2030*/  ISETP.GE.AND P6, PT, R43, RZ, PT ;  /* 0x000000ff2b00720c */ /* 0x000fe20003fc6270 */
[----:B------:R-:W-:Y:S01]  /*2040*/  @!P0 IMAD.MOV R21, RZ, RZ, -R21 ;  /* 0x000000ffff158224 */ /* 0x000fe200078e0a15 */
[C---:B------:R-:W-:Y:S01]  /*2050*/  SEL R9, R25.reuse, R9, !P3 ;  /* 0x0000000919097207 */ /* 0x040fe20005800000 */
[----:B------:R-:W-:Y:S01]  /*2060*/  IMAD R8, R8, UR8, RZ ;  /* 0x0000000808087c24 */ /* 0x000fe2000f8e02ff */
[----:B------:R-:W-:Y:S01]  /*2070*/  SEL R19, R25, R19, !P3 ;  /* 0x0000001319137207 */ /* 0x000fe20005800000 */
[----:B------:R-:W-:Y:S01]  /*2080*/  IMAD R5, R5, UR13, RZ ;  /* 0x0000000d05057c24 */ /* 0x000fe2000f8e02ff */
[----:B------:R-:W-:Y:S01]  /*2090*/  SEL R10, R25, R10, !P3 ;  /* 0x0000000a190a7207 */ /* 0x000fe20005800000 */
[----:B------:R-:W-:Y:S01]  /*20a0*/  IMAD R9, R9, UR8, RZ ;  /* 0x0000000809097c24 */ /* 0x000fe2000f8e02ff */
[----:B------:R-:W-:Y:S01]  /*20b0*/  SEL R11, R25, R11, !P3 ;  /* 0x0000000b190b7207 */ /* 0x000fe20005800000 */
[----:B------:R-:W-:Y:S01]  /*20c0*/  IMAD R0, R19, UR8, RZ ;  /* 0x0000000813007c24 */ /* 0x000fe2000f8e02ff */
[C---:B------:R-:W-:Y:S01]  /*20d0*/  SEL R23, R25.reuse, R23, !P3 ;  /* 0x0000001719177207 */ /* 0x040fe20005800000 */
[----:B------:R-:W-:Y:S01]  /*20e0*/  IMAD R10, R10, UR8, RZ ;  /* 0x000000080a0a7c24 */ /* 0x000fe2000f8e02ff */
[----:B------:R-:W-:Y:S01]  /*20f0*/  SEL R21, R25, R21, !P3 ;  /* 0x0000001519157207 */ /* 0x000fe20005800000 */
[----:B------:R-:W-:Y:S01]  /*2100*/  IMAD R11, R11, UR8, RZ ;  /* 0x000000080b0b7c24 */ /* 0x000fe2000f8e02ff */
[----:B------:R-:W-:Y:S01]  /*2110*/  SEL R12, R25, R12, !P3 ;  /* 0x0000000c190c7207 */ /* 0x000fe20005800000 */
[----:B------:R-:W-:Y:S01]  /*2120*/  @!P1 IMAD.MOV R20, RZ, RZ, -R20 ;  /* 0x000000ffff149224 */ /* 0x000fe200078e0a14 */
[----:B0-----:R-:W-:Y:S01]  /*2130*/  LEA R19, P2, R8, R26, 0x1 ;  /* 0x0000001a08137211 */ /* 0x001fe200078408ff */
[----:B------:R-:W-:Y:S01]  /*2140*/  IMAD R252, R23, UR8, RZ ;  /* 0x0000000817fc7c24 */ /* 0x000fe2000f8e02ff */
[----:B------:R-:W-:Y:S01]  /*2150*/  SEL R13, R25, R13, !P3 ;  /* 0x0000000d190d7207 */ /* 0x000fe20005800000 */
[----:B------:R-:W-:Y:S01]  /*2160*/  IMAD R7, R21, UR8, RZ ;  /* 0x0000000815077c24 */ /* 0x000fe2000f8e02ff */
[----:B------:R-:W-:Y:S01]  /*2170*/  SEL R14, R25, R14, !P3 ;  /* 0x0000000e190e7207 */ /* 0x000fe20005800000 */
[----:B------:R-:W-:Y:S01]  /*2180*/  IMAD R12, R12, UR8, RZ ;  /* 0x000000080c0c7c24 */ /* 0x000fe2000f8e02ff */
[-C--:B------:R-:W-:Y:S01]  /*2190*/  LEA R23, P1, R9, R26.reuse, 0x1 ;  /* 0x0000001a09177211 */ /* 0x080fe200078208ff */
[----:B------:R0:W-:Y:S01]  /*21a0*/  STL [R1+0x61c], R19 ;  /* 0x00061c1301007387 */ /* 0x0001e20000100800 */
[----:B------:R-:W-:Y:S01]  /*21b0*/  LEA R21, P0, R10, R26, 0x1 ;  /* 0x0000001a0a157211 */ /* 0x000fe200078008ff */
[----:B------:R-:W-:Y:S01]  /*21c0*/  @!P5 IMAD.MOV R18, RZ, RZ, -R18 ;  /* 0x000000ffff12d224 */ /* 0x000fe200078e0a12 */
[C---:B------:R-:W-:Y:S01]  /*21d0*/  SEL R15, R25.reuse, R15, !P3 ;  /* 0x0000000f190f7207 */ /* 0x040fe20005800000 */
[----:B------:R-:W-:Y:S01]  /*21e0*/  @!P6 IMAD.MOV R22, RZ, RZ, -R22 ;  /* 0x000000ffff16e224 */ /* 0x000fe200078e0a16 */
[----:B------:R-:W-:Y:S01]  /*21f0*/  SEL R16, R25, R16, !P3 ;  /* 0x0000001019107207 */ /* 0x000fe20005800000 */
[----:B------:R-:W-:Y:S01]  /*2200*/  IMAD R13, R13, UR8, RZ ;  /* 0x000000080d0d7c24 */ /* 0x000fe2000f8e02ff */
[----:B------:R1:W-:Y:S01]  /*2210*/  STL [R1+0x614], R23 ;  /* 0x0006141701007387 */ /* 0x0003e20000100800 */
[----:B------:R-:W-:Y:S01]  /*2220*/  IMAD R14, R14, UR8, RZ ;  /* 0x000000080e0e7c24 */ /* 0x000fe2000f8e02ff */
[----:B------:R-:W-:Y:S01]  /*2230*/  SEL R17, R25, R17, !P3 ;  /* 0x0000001119117207 */ /* 0x000fe20005800000 */
[----:B------:R-:W-:Y:S01]  /*2240*/  IMAD R15, R15, UR8, RZ ;  /* 0x000000080f0f7c24 */ /* 0x000fe2000f8e02ff */
[----:B0-----:R-:W-:Y:S01]  /*2250*/  LEA R19, P4, R11, R26, 0x1 ;  /* 0x0000001a0b137211 */ /* 0x001fe200078808ff */
[----:B------:R0:W-:Y:S01]  /*2260*/  STL [R1+0x60c], R21 ;  /* 0x00060c1501007387 */ /* 0x0001e20000100800 */
[C---:B------:R-:W-:Y:S01]  /*2270*/  SEL R18, R25.reuse, R18, !P3 ;  /* 0x0000001219127207 */ /* 0x040fe20005800000 */
[----:B------:R-:W-:Y:S01]  /*2280*/  IMAD R16, R16, UR8, RZ ;  /* 0x0000000810107c24 */ /* 0x000fe2000f8e02ff */
[----:B------:R-:W-:Y:S01]  /*2290*/  SEL R20, R25, R20, !P3 ;  /* 0x0000001419147207 */ /* 0x000fe20005800000 */
[----:B------:R2:W-:Y:S01]  /*22a0*/  STL [R1+0x604], R19 ;  /* 0x0006041301007387 */ /* 0x0005e20000100800 */
[----:B-1----:R-:W-:Y:S01]  /*22b0*/  LEA R23, P6, R12, R26, 0x1 ;  /* 0x0000001a0c177211 */ /* 0x002fe200078c08ff */
[----:B------:R-:W-:Y:S01]  /*22c0*/  IMAD R17, R17, UR8, RZ ;  /* 0x0000000811117c24 */ /* 0x000fe2000f8e02ff */
[----:B------:R-:W-:Y:S01]  /*22d0*/  SEL R22, R25, R22, !P3 ;  /* 0x0000001619167207 */ /* 0x000fe20005800000 */
[----:B------:R-:W-:Y:S01]  /*22e0*/  IMAD R18, R18, UR8, RZ ;  /* 0x0000000812127c24 */ /* 0x000fe2000f8e02ff */
[----:B------:R-:W-:Y:S01]  /*22f0*/  LEA.HI.X.SX32 R8, R8, R27, 0x1, P2 ;  /* 0x0000001b08087211 */ /* 0x000fe200010f0eff */
[----:B------:R-:W-:Y:S01]  /*2300*/  STL [R1+0x5fc], R23 ;  /* 0x0005fc1701007387 */ /* 0x000fe20000100800 */
[----:B0-----:R-:W-:Y:S01]  /*2310*/  LEA R21, P5, R13, R26, 0x1 ;  /* 0x0000001a0d157211 */ /* 0x001fe200078a08ff */
[----:B------:R-:W-:Y:S01]  /*2320*/  IMAD R20, R20, UR8, RZ ;  /* 0x0000000814147c24 */ /* 0x000fe2000f8e02ff */
[----:B------:R-:W-:-:S02]  /*2330*/  CS2R R24, SRZ ;  /* 0x0000000000187805 */ /* 0x000fc4000001ff00 */
[----:B--2---:R-:W-:Y:S01]  /*2340*/  LEA R19, P3, R14, R26, 0x1 ;  /* 0x0000001a0e137211 */ /* 0x004fe200078608ff */
[----:B------:R-:W-:Y:S01]  /*2350*/  IMAD R4, R4, UR13, RZ ;  /* 0x0000000d04047c24 */ /* 0x000fe2000f8e02ff */
[----:B------:R0:W-:Y:S01]  /*2360*/  STL [R1+0x5f4], R21 ;  /* 0x0005f41501007387 */ /* 0x0001e20000100800 */
[----:B------:R-:W-:Y:S01]  /*2370*/  IMAD R3, R3, UR13, RZ ;  /* 0x0000000d03037c24 */ /* 0x000fe2000f8e02ff */
[----:B------:R-:W-:Y:S01]  /*2380*/  CS2R R28, SRZ ;  /* 0x00000000001c7805 */ /* 0x000fe2000001ff00 */
[----:B------:R-:W-:Y:S01]  /*2390*/  IMAD.WIDE R250, R4, 0x2, RZ ;  /* 0x0000000204fa7825 */ /* 0x000fe200078e02ff */
[----:B------:R1:W-:Y:S01]  /*23a0*/  STL [R1+0x5ec], R19 ;  /* 0x0005ec1301007387 */ /* 0x0003e20000100800 */
[----:B------:R-:W-:Y:S02]  /*23b0*/  SHF.R.S32.HI R4, RZ, 0x5, R6 ;  /* 0x00000005ff047819 */ /* 0x000fe40000011406 */
[----:B------:R-:W-:Y:S01]  /*23c0*/  CS2R R30, SRZ ;  /* 0x00000000001e7805 */ /* 0x000fe2000001ff00 */
[----:B------:R-:W-:Y:S01]  /*23d0*/  IMAD.WIDE R248, R3, 0x2, RZ ;  /* 0x0000000203f87825 */ /* 0x000fe200078e02ff */
[----:B------:R2:W-:Y:S01]  /*23e0*/  STL [R1+0x618], R8 ;  /* 0x0006180801007387 */ /* 0x0005e20000100800 */
[----:B------:R-:W-:-:S02]  /*23f0*/  CS2R R32, SRZ ;  /* 0x0000000000207805 */ /* 0x000fc4000001ff00 */
[-C--:B0-----:R-:W-:Y:S01]  /*2400*/  LEA R21, P2, R15, R26.reuse, 0x1 ;  /* 0x0000001a0f157211 */ /* 0x081fe200078408ff */
[----:B------:R-:W-:Y:S01]  /*2410*/  IMAD R22, R22, UR8, RZ ;  /* 0x0000000816167c24 */ /* 0x000fe2000f8e02ff */
[----:B------:R-:W-:Y:S01]  /*2420*/  UMOV UR8, URZ ;  /* 0x0000003f00087c82 */ /* 0x000fe20008000000 */
[----:B------:R-:W-:Y:S02]  /*2430*/  CS2R R34, SRZ ;  /* 0x0000000000227805 */ /* 0x000fe4000001ff00 */
[-C--:B-1----:R-:W-:Y:S01]  /*2440*/  LEA.HI.X.SX32 R19, R9, R27.reuse, 0x1, P1 ;  /* 0x0000001b09137211 */ /* 0x082fe200008f0eff */
[----:B------:R-:W-:Y:S01]  /*2450*/  STL [R1+0x5e4], R21 ;  /* 0x0005e41501007387 */ /* 0x000fe20000100800 */
[----:B------:R-:W-:Y:S02]  /*2460*/  LEA.HI.X.SX32 R9, R10, R27, 0x1, P0 ;  /* 0x0000001b0a097211 */ /* 0x000fe400000f0eff */
[----:B------:R-:W-:Y:S02]  /*2470*/  CS2R R36, SRZ ;  /* 0x0000000000247805 */ /* 0x000fe4000001ff00 */
[-C--:B--2---:R-:W-:Y:S01]  /*2480*/  LEA R8, P1, R16, R26.reuse, 0x1 ;  /* 0x0000001a10087211 */ /* 0x084fe200078208ff */
[----:B------:R-:W-:Y:S01]  /*2490*/  STL [R1+0x610], R19 ;  /* 0x0006101301007387 */ /* 0x000fe20000100800 */
[----:B------:R-:W-:-:S02]  /*24a0*/  LEA R10, P0, R17, R26, 0x1 ;  /* 0x0000001a110a7211 */ /* 0x000fc400078008ff */
[----:B------:R-:W-:Y:S02]  /*24b0*/  CS2R R38, SRZ ;  /* 0x0000000000267805 */ /* 0x000fe4000001ff00 */
[----:B------:R-:W-:Y:S01]  /*24c0*/  CS2R R40, SRZ ;  /* 0x0000000000287805 */ /* 0x000fe2000001ff00 */
[----:B------:R0:W-:Y:S01]  /*24d0*/  STL [R1+0x5dc], R8 ;  /* 0x0005dc0801007387 */ /* 0x0001e20000100800 */
[----:B------:R-:W-:-:S03]  /*24e0*/  CS2R R42, SRZ ;  /* 0x00000000002a7805 */ /* 0x000fc6000001ff00 */
[----:B------:R1:W-:Y:S04]  /*24f0*/  STL [R1+0x608], R9 ;  /* 0x0006080901007387 */ /* 0x0003e80000100800 */
[----:B------:R2:W-:Y:S01]  /*2500*/  STL [R1+0xa0], R10 ;  /* 0x0000a00a01007387 */ /* 0x0005e20000100800 */
[----:B0-----:R-:W-:Y:S02]  /*2510*/  LEA.HI.X.SX32 R8, R11, R27, 0x1, P4 ;  /* 0x0000001b0b087211 */ /* 0x001fe400020f0eff */
[----:B-1----:R-:W-:-:S03]  /*2520*/  LEA R9, P4, R18, R26, 0x1 ;  /* 0x0000001a12097211 */ /* 0x002fc600078808ff */
[----:B------:R0:W-:Y:S01]  /*2530*/  STL [R1+0x600], R8 ;  /* 0x0006000801007387 */ /* 0x0001e20000100800 */
[----:B--2---:R-:W-:-:S03]  /*2540*/  LEA.HI.X.SX32 R10, R12, R27, 0x1, P6 ;  /* 0x0000001b0c0a7211 */ /* 0x004fc600030f0eff */
[----:B------:R1:W-:Y:S04]  /*2550*/  STL [R1+0x98], R9 ;  /* 0x0000980901007387 */ /* 0x0003e80000100800 */
[----:B------:R-:W-:Y:S01]  /*2560*/  STL [R1+0x5f8], R10 ;  /* 0x0005f80a01007387 */ /* 0x000fe20000100800 */
[----:B0-----:R-:W-:Y:S02]  /*2570*/  LEA R8, P6, R0, R26, 0x1 ;  /* 0x0000001a00087211 */ /* 0x001fe400078c08ff */
[----:B-1----:R-:W-:-:S03]  /*2580*/  LEA.HI.X.SX32 R9, R13, R27, 0x1, P5 ;  /* 0x0000001b0d097211 */ /* 0x002fc600028f0eff */
[----:B------:R0:W-:Y:S01]  /*2590*/  STL [R1+0x90], R8 ;  /* 0x0000900801007387 */ /* 0x0001e20000100800 */
[-C--:B------:R-:W-:Y:S02]  /*25a0*/  LEA R19, P5, R20, R26.reuse, 0x1 ;  /* 0x0000001a14137211 */ /* 0x080fe400078a08ff */
[-C--:B------:R-:W-:Y:S01]  /*25b0*/  LEA.HI.X.SX32 R0, R0, R27.reuse, 0x1, P6 ;  /* 0x0000001b00007211 */ /* 0x080fe200030f0eff */
[----:B------:R1:W-:Y:S01]  /*25c0*/  STL [R1+0x5f0], R9 ;  /* 0x0005f00901007387 */ /* 0x0003e20000100800 */
[-C--:B0-----:R-:W-:Y:S02]  /*25d0*/  LEA.HI.X.SX32 R8, R14, R27.reuse, 0x1, P3 ;  /* 0x0000001b0e087211 */ /* 0x081fe400018f0eff */
[-C--:B------:R-:W-:Y:S02]  /*25e0*/  LEA R21, P3, R7, R26.reuse, 0x1 ;  /* 0x0000001a07157211 */ /* 0x080fe400078608ff */
[----:B-1----:R-:W-:Y:S01]  /*25f0*/  LEA.HI.X.SX32 R9, R15, R27, 0x1, P2 ;  /* 0x0000001b0f097211 */ /* 0x002fe200010f0eff */
[----:B------:R0:W-:Y:S01]  /*2600*/  STL [R1+0x5e8], R8 ;  /* 0x0005e80801007387 */ /* 0x0001e20000100800 */
[----:B------:R-:W-:-:S03]  /*2610*/  LEA R23, P2, R22, R26, 0x1 ;  /* 0x0000001a16177211 */ /* 0x000fc600078408ff */
[----:B------:R1:W-:Y:S01]  /*2620*/  STL [R1+0x5e0], R9 ;  /* 0x0005e00901007387 */ /* 0x0003e20000100800 */
[-C--:B------:R-:W-:Y:S02]  /*2630*/  LEA.HI.X.SX32 R22, R22, R27.reuse, 0x1, P2 ;  /* 0x0000001b16167211 */ /* 0x080fe400010f0eff */
[-C--:B0-----:R-:W-:Y:S02]  /*2640*/  LEA.HI.X.SX32 R8, R16, R27.reuse, 0x1, P1 ;  /* 0x0000001b10087211 */ /* 0x081fe400008f0eff */
[C---:B------:R-:W-:Y:S02]  /*2650*/  LEA R10, P1, R252.reuse, R26, 0x1 ;  /* 0x0000001afc0a7211 */ /* 0x040fe400078208ff */
[-C--:B-1----:R-:W-:Y:S01]  /*2660*/  LEA.HI.X.SX32 R9, R17, R27.reuse, 0x1, P0 ;  /* 0x0000001b11097211 */ /* 0x082fe200000f0eff */
[----:B------:R0:W-:Y:S01]  /*2670*/  STL [R1+0xa4], R8 ;  /* 0x0000a40801007387 */ /* 0x0001e20000100800 */
[----:B------:R-:W-:-:S03]  /*2680*/  LEA.HI.X.SX32 R252, R252, R27, 0x1, P1 ;  /* 0x0000001bfcfc7211 */ /* 0x000fc600008f0eff */
[----:B------:R-:W-:Y:S04]  /*2690*/  STL [R1+0x80], R10 ;  /* 0x0000800a01007387 */ /* 0x000fe80000100800 */
[----:B------:R-:W-:Y:S01]  /*26a0*/  STL [R1+0x9c], R9 ;  /* 0x00009c0901007387 */ /* 0x000fe20000100800 */
[-C--:B0-----:R-:W-:Y:S02]  /*26b0*/  LEA.HI.X.SX32 R8, R18, R27.reuse, 0x1, P4 ;  /* 0x0000001b12087211 */ /* 0x081fe400020f0eff */
[-C--:B------:R-:W-:Y:S02]  /*26c0*/  LEA.HI.X.SX32 R18, R20, R27.reuse, 0x1, P5 ;  /* 0x0000001b14127211 */ /* 0x080fe400028f0eff */
[----:B------:R-:W-:Y:S01]  /*26d0*/  LEA.HI.X.SX32 R20, R7, R27, 0x1, P3 ;  /* 0x0000001b07147211 */ /* 0x000fe200018f0eff */
[----:B------:R-:W-:Y:S01]  /*26e0*/  STL [R1+0x94], R8 ;  /* 0x0000940801007387 */ /* 0x000fe20000100800 */
[----:B------:R-:W0:Y:S01]  /*26f0*/  LDC R7, c[0x0][0x238] ;  /* 0x00008e00ff077b82 */ /* 0x000e220000000800 */
[----:B------:R-:W-:-:S02]  /*2700*/  CS2R R26, SRZ ;  /* 0x00000000001a7805 */ /* 0x000fc4000001ff00 */
[----:B------:R1:W-:Y:S04]  /*2710*/  STL.64 [R1+0x638], R18 ;  /* 0x0006381201007387 */ /* 0x0003e80000100a00 */
[----:B------:R2:W-:Y:S04]  /*2720*/  STL [R1+0x84], R0 ;  /* 0x0000840001007387 */ /* 0x0005e80000100800 */
[----:B------:R3:W-:Y:S04]  /*2730*/  STL.64 [R1+0x640], R20 ;  /* 0x0006401401007387 */ /* 0x0007e80000100a00 */
[----:B------:R-:W-:Y:S01]  /*2740*/  STL [R1], RZ ;  /* 0x000000ff01007387 */ /* 0x000fe20000100800 */
[----:B-1----:R-:W-:-:S02]  /*2750*/  IMAD.WIDE R18, R2, 0x2, RZ ;  /* 0x0000000202127825 */ /* 0x002fc400078e02ff */
[----:B------:R-:W1:Y:S01]  /*2760*/  LDC R2, c[0x0][0x238] ;  /* 0x00008e00ff027b82 */ /* 0x000e620000000800 */
[----:B------:R-:W-:Y:S01]  /*2770*/  STL [R1+0x4], RZ ;  /* 0x000004ff01007387 */ /* 0x000fe20000100800 */
[----:B--2---:R-:W-:Y:S01]  /*2780*/  IMAD.U32 R0, RZ, RZ, UR12 ;  /* 0x0000000cff007e24 */ /* 0x004fe2000f8e00ff */
[----:B------:R-:W-:Y:S02]  /*2790*/  UIADD3 UR12, UP0, UR5, 0x80, URZ ;  /* 0x00000080050c7890 */ /* 0x000fe4000ff1e03f */
[----:B------:R-:W-:Y:S01]  /*27a0*/  STL [R1+0x8], RZ ;  /* 0x000008ff01007387 */ /* 0x000fe20000100800 */
[----:B---3--:R-:W-:Y:S01]  /*27b0*/  IMAD.WIDE R20, R5, 0x2, RZ ;  /* 0x0000000205147825 */ /* 0x008fe200078e02ff */
[----:B------:R-:W-:Y:S02]  /*27c0*/  UIADD3.X UR9, UR8, 0x40000040, URZ, UP0, !UPT ;  /* 0x4000004008097890 */ /* 0x000fe400087fe43f */
[----:B------:R-:W-:Y:S01]  /*27d0*/  STL [R1+0xc], RZ ;  /* 0x00000cff01007387 */ /* 0x000fe20000100800 */
[C---:B0-----:R-:W-:Y:S01]  /*27e0*/  IMAD R10, R7.reuse, 0x1e, RZ ;  /* 0x0000001e070a7824 */ /* 0x041fe200078e02ff */
[----:B------:R-:W-:Y:S01]  /*27f0*/  UMOV UR8, UR12 ;  /* 0x0000000c00087c82 */ /* 0x000fe20008000000 */
[C---:B------:R-:W-:Y:S01]  /*2800*/  IMAD R11, R7.reuse, 0x1d, RZ ;  /* 0x0000001d070b7824 */ /* 0x040fe200078e02ff */
[----:B------:R-:W-:Y:S01]  /*2810*/  STL [R1+0x10], RZ ;  /* 0x000010ff01007387 */ /* 0x000fe20000100800 */
[C---:B------:R-:W-:Y:S01]  /*2820*/  IMAD R12, R7.reuse, 0x1c, RZ ;  /* 0x0000001c070c7824 */ /* 0x040fe200078e02ff */
[----:B------:R-:W-:Y:S01]  /*2830*/  UIADD3.64 UR18, UR8, 0x80, URZ ;  /* 0x0000008008127897 */ /* 0x000fe2000fffe03f */
        /* <DEDUP_REMOVED lines=8> */
[----:B-1----:R-:W-:Y:S01]  /*28c0*/  IMAD R2, R2, 0x1f, RZ ;  /* 0x0000001f02027824 */ /* 0x002fe200078e02ff */
[----:B------:R-:W-:Y:S01]  /*28d0*/  STL [R1+0x1c], RZ ;  /* 0x00001cff01007387 */ /* 0x000fe20000100800 */
[----:B------:R-:W-:Y:S01]  /*28e0*/  IMAD R17, R7, 0x17, RZ ;  /* 0x0000001707117824 */ /* 0x000fe200078e02ff */
[----:B------:R-:W-:Y:S01]  /*28f0*/  UIADD3.64 UR16, UR8, 0x200, URZ ;  /* 0x0000020008107897 */ /* 0x000fe2000fffe03f */
[----:B------:R-:W-:Y:S01]  /*2900*/  IMAD.WIDE R2, R2, 0x2, R18 ;  /* 0x0000000202027825 */ /* 0x000fe200078e0212 */
[----:B------:R-:W-:Y:S01]  /*2910*/  STL [R1+0x20], RZ ;  /* 0x000020ff01007387 */ /* 0x000fe20000100800 */
[----:B------:R-:W-:-:S02]  /*2920*/  UIADD3.64 UR20, UR8, 0x280, URZ ;  /* 0x0000028008147897 */ /* 0x000fc4000fffe03f */
[C---:B------:R-:W-:Y:S01]  /*2930*/  IMAD R8, R7.reuse, 0xa, RZ ;  /* 0x0000000a07087824 */ /* 0x040fe200078e02ff */
[----:B------:R-:W-:Y:S01]  /*2940*/  STL [R1+0x24], RZ ;  /* 0x000024ff01007387 */ /* 0x000fe20000100800 */
[C---:B------:R-:W-:Y:S01]  /*2950*/  IMAD R9, R7.reuse, 0x9, RZ ;  /* 0x0000000907097824 */ /* 0x040fe200078e02ff */
[----:B------:R-:W-:Y:S01]  /*2960*/  UIADD3.64 UR24, UR8, 0x300, URZ ;  /* 0x0000030008187897 */ /* 0x000fe2000fffe03f */
[----:B------:R-:W-:Y:S01]  /*2970*/  IMAD.SHL.U32 R7, R7, 0x2, RZ ;  /* 0x0000000207077824 */ /* 0x000fe200078e00ff */
[----:B------:R-:W-:Y:S01]  /*2980*/  STL [R1+0x28], RZ ;  /* 0x000028ff01007387 */ /* 0x000fe20000100800 */
[----:B------:R-:W-:Y:S02]  /*2990*/  UIADD3.64 UR28, UR8, 0x380, URZ ;  /* 0x00000380081c7897 */ /* 0x000fe4000fffe03f */
[----:B------:R-:W-:Y:S01]  /*29a0*/  UIADD3.64 UR32, UR8, 0x400, URZ ;  /* 0x0000040008207897 */ /* 0x000fe2000fffe03f */
[----:B------:R-:W-:Y:S01]  /*29b0*/  STL [R1+0x2c], RZ ;  /* 0x00002cff01007387 */ /* 0x000fe20000100800 */
[----:B------:R-:W-:-:S02]  /*29c0*/  UIADD3.64 UR36, UR8, 0x480, URZ ;  /* 0x0000048008247897 */ /* 0x000fc4000fffe03f */
[----:B------:R-:W-:Y:S01]  /*29d0*/  UIADD3.64 UR40, UR8, 0x500, URZ ;  /* 0x0000050008287897 */ /* 0x000fe2000fffe03f */
[----:B------:R-:W-:Y:S01]  /*29e0*/  STL [R1+0x30], RZ ;  /* 0x000030ff01007387 */ /* 0x000fe20000100800 */
[----:B------:R-:W-:Y:S02]  /*29f0*/  UIADD3.64 UR44, UR8, 0x580, URZ ;  /* 0x00000580082c7897 */ /* 0x000fe4000fffe03f */
[----:B------:R-:W-:Y:S01]  /*2a00*/  UIADD3.64 UR48, UR8, 0x600, URZ ;  /* 0x0000060008307897 */ /* 0x000fe2000fffe03f */
[----:B------:R-:W-:Y:S01]  /*2a10*/  STL [R1+0x34], RZ ;  /* 0x000034ff01007387 */ /* 0x000fe20000100800 */
[----:B------:R-:W-:Y:S02]  /*2a20*/  UIADD3.64 UR52, UR8, 0x680, URZ ;  /* 0x0000068008347897 */ /* 0x000fe4000fffe03f */
[----:B------:R-:W-:Y:S01]  /*2a30*/  UIADD3.64 UR56, UR8, 0x700, URZ ;  /* 0x0000070008387897 */ /* 0x000fe2000fffe03f */
[----:B------:R-:W-:Y:S04]  /*2a40*/  STL [R1+0x38], RZ ;  /* 0x000038ff01007387 */ /* 0x000fe80000100800 */
        /* <DEDUP_REMOVED lines=17> */
[----:B------:R-:W-:Y:S04]  /*2b60*/  STL.64 [R1+0xe0], R18 ;  /* 0x0000e01201007387 */ /* 0x000fe80000100a00 */
[----:B------:R-:W-:Y:S04]  /*2b70*/  STL.64 [R1+0x88], R20 ;  /* 0x0000881401007387 */ /* 0x000fe80000100a00 */
[----:B------:R0:W-:Y:S04]  /*2b80*/  STL [R1+0x5d8], R4 ;  /* 0x0005d80401007387 */ /* 0x0001e80000100800 */
[----:B------:R1:W-:Y:S01]  /*2b90*/  STL.64 [R1+0x4a0], R2 ;  /* 0x0004a00201007387 */ /* 0x0003e20000100a00 */
[----:B0-----:R-:W-:-:S05]  /*2ba0*/  IMAD.WIDE R4, R10, 0x2, R20 ;  /* 0x000000020a047825 */ /* 0x001fca00078e0214 */
[----:B------:R0:W-:Y:S01]  /*2bb0*/  STL.64 [R1+0x498], R4 ;  /* 0x0004980401007387 */ /* 0x0001e20000100a00 */
[----:B-1----:R-:W-:-:S05]  /*2bc0*/  IMAD.WIDE R2, R10, 0x2, R250 ;  /* 0x000000020a027825 */ /* 0x002fca00078e02fa */
        /* <DEDUP_REMOVED lines=11> */
[----:B-1----:R-:W-:-:S04]  /*2c80*/  IMAD.WIDE R2, R11, 0x2, R18 ;  /* 0x000000020b027825 */ /* 0x002fc800078e0212 */
[C---:B------:R-:W-:Y:S01]  /*2c90*/  IMAD.WIDE R10, R12.reuse, 0x2, R250 ;  /* 0x000000020c0a7825 */ /* 0x040fe200078e02fa */
[----:B------:R1:W-:Y:S03]  /*2ca0*/  STL.64 [R1+0x460], R2 ;  /* 0x0004600201007387 */ /* 0x0003e60000100a00 */
[----:B0-----:R-:W-:-:S05]  /*2cb0*/  IMAD.WIDE R4, R12, 0x2, R20 ;  /* 0x000000020c047825 */ /* 0x001fca00078e0214 */
[----:B------:R0:W-:Y:S01]  /*2cc0*/  STL.64 [R1+0x458], R4 ;  /* 0x0004580401007387 */ /* 0x0001e20000100a00 */
[----:B-1----:R-:W-:-:S03]  /*2cd0*/  IMAD.WIDE R2, R12, 0x2, R248 ;  /* 0x000000020c027825 */ /* 0x002fc600078e02f8 */
[----:B------:R1:W-:Y:S04]  /*2ce0*/  STL.64 [R1+0x450], R10 ;  /* 0x0004500a01007387 */ /* 0x0003e80000100a00 */
[----:B------:R2:W-:Y:S01]  /*2cf0*/  STL.64 [R1+0x448], R2 ;  /* 0x0004480201007387 */ /* 0x0005e20000100a00 */
[----:B0-----:R-:W-:-:S04]  /*2d00*/  IMAD.WIDE R4, R12, 0x2, R18 ;  /* 0x000000020c047825 */ /* 0x001fc800078e0212 */
[C---:B-1----:R-:W-:Y:S01]  /*2d10*/  IMAD.WIDE R10, R13.reuse, 0x2, R20 ;  /* 0x000000020d0a7825 */ /* 0x042fe200078e0214 */
[----:B------:R0:W-:Y:S03]  /*2d20*/  STL.64 [R1+0x440], R4 ;  /* 0x0004400401007387 */ /* 0x0001e60000100a00 */
[C---:B--2---:R-:W-:Y:S01]  /*2d30*/  IMAD.WIDE R2, R13.reuse, 0x2, R250 ;  /* 0x000000020d027825 */ /* 0x044fe200078e02fa */
[----:B------:R1:W-:Y:S04]  /*2d40*/  STL.64 [R1+0x438], R10 ;  /* 0x0004380a01007387 */ /* 0x0003e80000100a00 */
[----:B------:R2:W-:Y:S01]  /*2d50*/  STL.64 [R1+0x430], R2 ;  /* 0x0004300201007387 */ /* 0x0005e20000100a00 */
[----:B0-----:R-:W-:-:S04]  /*2d60*/  IMAD.WIDE R4, R13, 0x2, R248 ;  /* 0x000000020d047825 */ /* 0x001fc800078e02f8 */
[----:B-1----:R-:W-:Y:S01]  /*2d70*/  IMAD.WIDE R10, R13, 0x2, R18 ;  /* 0x000000020d0a7825 */ /* 0x002fe200078e0212 */
[----:B------:R0:W-:Y:S03]  /*2d80*/  STL.64 [R1+0x428], R4 ;  /* 0x0004280401007387 */ /* 0x0001e60000100a00 */
[C---:B--2---:R-:W-:Y:S01]  /*2d90*/  IMAD.WIDE R2, R14.reuse, 0x2, R20 ;  /* 0x000000020e027825 */ /* 0x044fe200078e0214 */
[----:B------:R1:W-:Y:S03]  /*2da0*/  STL.64 [R1+0x420], R10 ;  /* 0x0004200a01007387 */ /* 0x0003e60000100a00 */
[----:B------:R-:W-:Y:S01]  /*2db0*/  IMAD.WIDE R12, R17, 0x2, R18 ;  /* 0x00000002110c7825 */ /* 0x000fe200078e0212 */
[----:B------:R2:W-:Y:S03]  /*2dc0*/  STL.64 [R1+0x418], R2 ;  /* 0x0004180201007387 */ /* 0x0005e60000100a00 */
[----:B0-----:R-:W-:-:S04]  /*2dd0*/  IMAD.WIDE R4, R14, 0x2, R250 ;  /* 0x000000020e047825 */ /* 0x001fc800078e02fa */
[C---:B-1----:R-:W-:Y:S01]  /*2de0*/  IMAD.WIDE R10, R14.reuse, 0x2, R248 ;  /* 0x000000020e0a7825 */ /* 0x042fe200078e02f8 */
[----:B------:R0:W-:Y:S03]  /*2df0*/  STL.64 [R1+0x410], R4 ;  /* 0x0004100401007387 */ /* 0x0001e60000100a00 */
[----:B--2---:R-:W-:Y:S01]  /*2e00*/  IMAD.WIDE R2, R14, 0x2, R18 ;  /* 0x000000020e027825 */ /* 0x004fe200078e0212 */
        /* <DEDUP_REMOVED lines=18> */
[----:B------:R1:W-:Y:S04]  /*2f30*/  STL.64 [R1+0x3c0], R10 ;  /* 0x0003c00a01007387 */ /* 0x0003e80000100a00 */
[----:B------:R2:W-:Y:S01]  /*2f40*/  STL.64 [R1+0x3b8], R2 ;  /* 0x0003b80201007387 */ /* 0x0005e20000100a00 */
[----:B0-----:R-:W0:Y:S01]  /*2f50*/  LDC R5, c[0x0][0x238] ;  /* 0x00008e00ff057b82 */ /* 0x001e220000000800 */
[----:B-1----:R-:W-:-:S04]  /*2f60*/  IMAD.WIDE R10, R17, 0x2, R250 ;  /* 0x00000002110a7825 */ /* 0x002fc800078e02fa */
[----:B--2---:R-:W-:Y:S01]  /*2f70*/  IMAD.WIDE R2, R17, 0x2, R248 ;  /* 0x0000000211027825 */ /* 0x004fe200078e02f8 */
[----:B------:R-:W-:Y:S04]  /*2f80*/  STL.64 [R1+0x3b0], R10 ;  /* 0x0003b00a01007387 */ /* 0x000fe80000100a00 */
[----:B------:R1:W-:Y:S04]  /*2f90*/  STL.64 [R1+0x3a8], R2 ;  /* 0x0003a80201007387 */ /* 0x0003e80000100a00 */
[----:B------:R2:W-:Y:S01]  /*2fa0*/  STL.64 [R1+0x3a0], R12 ;  /* 0x0003a00c01007387 */ /* 0x0005e20000100a00 */
[----:B0-----:R-:W-:Y:S01]  /*2fb0*/  IMAD R5, R5, 0x16, RZ ;  /* 0x0000001605057824 */ /* 0x001fe200078e02ff */
[----:B-1----:R-:W0:Y:S03]  /*2fc0*/  LDC R2, c[0x0][0x238] ;  /* 0x00008e00ff027b82 */ /* 0x002e260000000800 */
[----:B------:R-:W-:-:S04]  /*2fd0*/  IMAD.WIDE R10, R5, 0x2, R20 ;  /* 0x00000002050a7825 */ /* 0x000fc800078e0214 */
[C---:B------:R-:W-:Y:S01]  /*2fe0*/  IMAD.WIDE R14, R5.reuse, 0x2, R248 ;  /* 0x00000002050e7825 */ /* 0x040fe200078e02f8 */
[----:B------:R1:W-:Y:S03]  /*2ff0*/  STL.64 [R1+0x398], R10 ;  /* 0x0003980a01007387 */ /* 0x0003e60000100a00 */
[----:B--2---:R-:W-:-:S04]  /*3000*/  IMAD.WIDE R12, R5, 0x2, R18 ;  /* 0x00000002050c7825 */ /* 0x004fc800078e0212 */
[----:B-1----:R-:W-:Y:S02]  /*3010*/  IMAD.WIDE R10, R5, 0x2, R250 ;  /* 0x00000002050a7825 */ /* 0x002fe400078e02fa */
[----:B------:R-:W1:Y:S02]  /*3020*/  LDC R5, c[0x0][0x238] ;  /* 0x00008e00ff057b82 */ /* 0x000e640000000800 */
[----:B0-----:R-:W-:Y:S01]  /*3030*/  IMAD R2, R2, 0x15, RZ ;  /* 0x0000001502027824 */ /* 0x001fe200078e02ff */
[----:B------:R0:W-:Y:S04]  /*3040*/  STL.64 [R1+0x390], R10 ;  /* 0x0003900a01007387 */ /* 0x0001e80000100a00 */
[----:B------:R2:W-:Y:S04]  /*3050*/  STL.64 [R1+0x388], R14 ;  /* 0x0003880e01007387 */ /* 0x0005e80000100a00 */
[----:B------:R3:W-:Y:S01]  /*3060*/  STL.64 [R1+0x380], R12 ;  /* 0x0003800c01007387 */ /* 0x0007e20000100a00 */
[----:B0-----:R-:W-:-:S04]  /*3070*/  IMAD.WIDE R10, R2, 0x2, R20 ;  /* 0x00000002020a7825 */ /* 0x001fc800078e0214 */
[C---:B--2---:R-:W-:Y:S01]  /*3080*/  IMAD.WIDE R14, R2.reuse, 0x2, R248 ;  /* 0x00000002020e7825 */ /* 0x044fe200078e02f8 */
[----:B------:R0:W-:Y:S03]  /*3090*/  STL.64 [R1+0x378], R10 ;  /* 0x0003780a01007387 */ /* 0x0001e60000100a00 */
[----:B---3--:R-:W-:-:S04]  /*30a0*/  IMAD.WIDE R12, R2, 0x2, R18 ;  /* 0x00000002020c7825 */ /* 0x008fc800078e0212 */
[----:B-1----:R-:W-:Y:S02]  /*30b0*/  IMAD R5, R5, 0x14, RZ ;  /* 0x0000001405057824 */ /* 0x002fe400078e02ff */
[----:B0-----:R-:W-:Y:S02]  /*30c0*/  IMAD.WIDE R10, R2, 0x2, R250 ;  /* 0x00000002020a7825 */ /* 0x001fe400078e02fa */
[----:B------:R-:W0:Y:S03]  /*30d0*/  LDC R2, c[0x0][0x238] ;  /* 0x00008e00ff027b82 */ /* 0x000e260000000800 */
[----:B------:R1:W-:Y:S04]  /*30e0*/  STL.64 [R1+0x370], R10 ;  /* 0x0003700a01007387 */ /* 0x0003e80000100a00 */
[----:B------:R2:W-:Y:S04]  /*30f0*/  STL.64 [R1+0x368], R14 ;  /* 0x0003680e01007387 */ /* 0x0005e80000100a00 */
[----:B------:R3:W-:Y:S01]  /*3100*/  STL.64 [R1+0x360], R12 ;  /* 0x0003600c01007387 */ /* 0x0007e20000100a00 */
[----:B-1----:R-:W-:-:S04]  /*3110*/  IMAD.WIDE R10, R5, 0x2, R20 ;  /* 0x00000002050a7825 */ /* 0x002fc800078e0214 */
[C---:B--2---:R-:W-:Y:S01]  /*3120*/  IMAD.WIDE R14, R5.reuse, 0x2, R248 ;  /* 0x00000002050e7825 */ /* 0x044fe200078e02f8 */
[----:B------:R1:W-:Y:S03]  /*3130*/  STL.64 [R1+0x358], R10 ;  /* 0x0003580a01007387 */ /* 0x0003e60000100a00 */
[----:B---3--:R-:W-:-:S04]  /*3140*/  IMAD.WIDE R12, R5, 0x2, R18 ;  /* 0x00000002050c7825 */ /* 0x008fc800078e0212 */
[----:B0-----:R-:W-:Y:S02]  /*3150*/  IMAD R2, R2, 0x13, RZ ;  /* 0x0000001302027824 */ /* 0x001fe400078e02ff */
[----:B-1----:R-:W-:Y:S02]  /*3160*/  IMAD.WIDE R10, R5, 0x2, R250 ;  /* 0x00000002050a7825 */ /* 0x002fe400078e02fa */
        /* <DEDUP_REMOVED lines=28> */
[----:B0-----:R-:W-:Y:S02]  /*3330*/  IMAD.SHL.U32 R5, R5, 0x10, RZ ;  /* 0x0000001005057824 */ /* 0x001fe400078e00ff */
        /* <DEDUP_REMOVED lines=48> */
[C---:B---3--:R-:W-:Y:S01]  /*3640*/  IMAD.WIDE R12, R5.reuse, 0x2, R18 ;  /* 0x00000002050c7825 */ /* 0x048fe200078e0212 */
[----:B------:R-:W-:Y:S03]  /*3650*/  STL.64 [R1+0x250], R14 ;  /* 0x0002500e01007387 */ /* 0x000fe60000100a00 */
[----:B0-----:R-:W-:Y:S02]  /*3660*/  IMAD R2, R2, 0xb, RZ ;  /* 0x0000000b02027824 */ /* 0x001fe400078e02ff */
[----:B-1----:R-:W-:-:S04]  /*3670*/  IMAD.WIDE R10, R5, 0x2, R248 ;  /* 0x00000002050a7825 */ /* 0x002fc800078e02f8 */
[C---:B------:R-:W-:Y:S01]  /*3680*/  IMAD.WIDE R4, R2.reuse, 0x2, R20 ;  /* 0x0000000202047825 */ /* 0x040fe200078e0214 */
[----:B------:R0:W-:Y:S04]  /*3690*/  STL.64 [R1+0x248], R10 ;  /* 0x0002480a01007387 */ /* 0x0001e80000100a00 */
[----:B------:R1:W-:Y:S04]  /*36a0*/  STL.64 [R1+0x240], R12 ;  /* 0x0002400c01007387 */ /* 0x0003e80000100a00 */
[----:B------:R2:W-:Y:S01]  /*36b0*/  STL.64 [R1+0x238], R4 ;  /* 0x0002380401007387 */ /* 0x0005e20000100a00 */
[----:B0-----:R-:W-:-:S04]  /*36c0*/  IMAD.WIDE R10, R2, 0x2, R250 ;  /* 0x00000002020a7825 */ /* 0x001fc800078e02fa */
[C---:B-1----:R-:W-:Y:S01]  /*36d0*/  IMAD.WIDE R12, R2.reuse, 0x2, R248 ;  /* 0x00000002020c7825 */ /* 0x042fe200078e02f8 */
[----:B------:R0:W-:Y:S03]  /*36e0*/  STL.64 [R1+0x230], R10 ;  /* 0x0002300a01007387 */ /* 0x0001e60000100a00 */
[----:B--2---:R-:W-:Y:S01]  /*36f0*/  IMAD.WIDE R4, R2, 0x2, R18 ;  /* 0x0000000202047825 */ /* 0x004fe200078e0212 */
[----:B------:R1:W-:Y:S03]  /*3700*/  STL.64 [R1+0x228], R12 ;  /* 0x0002280c01007387 */ /* 0x0003e60000100a00 */
[C---:B------:R-:W-:Y:S01]  /*3710*/  IMAD.WIDE R2, R8.reuse, 0x2, R250 ;  /* 0x0000000208027825 */ /* 0x040fe200078e02fa */
[----:B------:R2:W-:Y:S03]  /*3720*/  STL.64 [R1+0x220], R4 ;  /* 0x0002200401007387 */ /* 0x0005e60000100a00 */
[----:B0-----:R-:W-:-:S04]  /*3730*/  IMAD.WIDE R10, R8, 0x2, R20 ;  /* 0x00000002080a7825 */ /* 0x001fc800078e0214 */
[----:B-1----:R-:W-:Y:S01]  /*3740*/  IMAD.WIDE R12, R9, 0x2, R250 ;  /* 0x00000002090c7825 */ /* 0x002fe200078e02fa */
[----:B------:R0:W-:Y:S03]  /*3750*/  STL.64 [R1+0x218], R10 ;  /* 0x0002180a01007387 */ /* 0x0001e60000100a00 */
[C---:B--2---:R-:W-:Y:S01]  /*3760*/  IMAD.WIDE R4, R8.reuse, 0x2, R248 ;  /* 0x0000000208047825 */ /* 0x044fe200078e02f8 */
[----:B------:R1:W-:Y:S04]  /*3770*/  STL.64 [R1+0x210], R2 ;  /* 0x0002100201007387 */ /* 0x0003e80000100a00 */
[----:B------:R2:W-:Y:S01]  /*3780*/  STL.64 [R1+0x208], R4 ;  /* 0x0002080401007387 */ /* 0x0005e20000100a00 */
[----:B0-----:R-:W-:-:S04]  /*3790*/  IMAD.WIDE R10, R8, 0x2, R18 ;  /* 0x00000002080a7825 */ /* 0x001fc800078e0212 */
[C---:B-1----:R-:W-:Y:S01]  /*37a0*/  IMAD.WIDE R2, R9.reuse, 0x2, R20 ;  /* 0x0000000209027825 */ /* 0x042fe200078e0214 */
[----:B------:R0:W-:Y:S01]  /*37b0*/  STL.64 [R1+0x200], R10 ;  /* 0x0002000a01007387 */ /* 0x0001e20000100a00 */
[----:B--2---:R-:W1:Y:S03]  /*37c0*/  LDC R5, c[0x0][0x238] ;  /* 0x00008e00ff057b82 */ /* 0x004e660000000800 */
[----:B------:R2:W-:Y:S04]  /*37d0*/  STL.64 [R1+0x1f8], R2 ;  /* 0x0001f80201007387 */ /* 0x0005e80000100a00 */
[----:B------:R-:W-:Y:S01]  /*37e0*/  STL.64 [R1+0x1f0], R12 ;  /* 0x0001f00c01007387 */ /* 0x000fe20000100a00 */
[----:B0-----:R-:W-:-:S04]  /*37f0*/  IMAD.WIDE R10, R9, 0x2, R18 ;  /* 0x00000002090a7825 */ /* 0x001fc800078e0212 */
[----:B--2---:R-:W-:-:S05]  /*3800*/  IMAD.WIDE R2, R9, 0x2, R248 ;  /* 0x0000000209027825 */ /* 0x004fca00078e02f8 */
[----:B------:R0:W-:Y:S04]  /*3810*/  STL.64 [R1+0x1e8], R2 ;  /* 0x0001e80201007387 */ /* 0x0001e80000100a00 */
[----:B------:R2:W-:Y:S01]  /*3820*/  STL.64 [R1+0x1e0], R10 ;  /* 0x0001e00a01007387 */ /* 0x0005e20000100a00 */
[----:B-1----:R-:W-:-:S04]  /*3830*/  IMAD.SHL.U32 R5, R5, 0x8, RZ ;  /* 0x0000000805057824 */ /* 0x002fc800078e00ff */
[C---:B------:R-:W-:Y:S01]  /*3840*/  IMAD.WIDE R8, R5.reuse, 0x2, R20 ;  /* 0x0000000205087825 */ /* 0x040fe200078e0214 */
[----:B0-----:R-:W0:Y:S03]  /*3850*/  LDC R2, c[0x0][0x238] ;  /* 0x00008e00ff027b82 */ /* 0x001e260000000800 */
[C---:B------:R-:W-:Y:S01]  /*3860*/  IMAD.WIDE R12, R5.reuse, 0x2, R248 ;  /* 0x00000002050c7825 */ /* 0x040fe200078e02f8 */
[----:B------:R1:W-:Y:S03]  /*3870*/  STL.64 [R1+0x1d8], R8 ;  /* 0x0001d80801007387 */ /* 0x0003e60000100a00 */
[----:B--2---:R-:W-:-:S04]  /*3880*/  IMAD.WIDE R10, R5, 0x2, R18 ;  /* 0x00000002050a7825 */ /* 0x004fc800078e0212 */
[----:B-1----:R-:W-:Y:S02]  /*3890*/  IMAD.WIDE R8, R5, 0x2, R250 ;  /* 0x0000000205087825 */ /* 0x002fe400078e02fa */
[----:B------:R-:W1:Y:S03]  /*38a0*/  LDC R5, c[0x0][0x238] ;  /* 0x00008e00ff057b82 */ /* 0x000e660000000800 */
[----:B------:R2:W-:Y:S01]  /*38b0*/  STL.64 [R1+0x1d0], R8 ;  /* 0x0001d00801007387 */ /* 0x0005e20000100a00 */
[----:B0-----:R-:W-:-:S03]  /*38c0*/  IMAD R2, R2, 0x7, RZ ;  /* 0x0000000702027824 */ /* 0x001fc600078e02ff */
[----:B------:R0:W-:Y:S04]  /*38d0*/  STL.64 [R1+0x1c8], R12 ;  /* 0x0001c80c01007387 */ /* 0x0001e80000100a00 */
[----:B------:R3:W-:Y:S01]  /*38e0*/  STL.64 [R1+0x1c0], R10 ;  /* 0x0001c00a01007387 */ /* 0x0007e20000100a00 */
[----:B--2---:R-:W-:-:S05]  /*38f0*/  IMAD.WIDE R8, R2, 0x2, R20 ;  /* 0x0000000202087825 */ /* 0x004fca00078e0214 */
[----:B------:R2:W-:Y:S01]  /*3900*/  STL.64 [R1+0x1b8], R8 ;  /* 0x0001b80801007387 */ /* 0x0005e20000100a00 */
[----:B0-----:R-:W-:-:S04]  /*3910*/  IMAD.WIDE R12, R2, 0x2, R248 ;  /* 0x00000002020c7825 */ /* 0x001fc800078e02f8 */
[----:B---3--:R-:W-:-:S04]  /*3920*/  IMAD.WIDE R10, R2, 0x2, R18 ;  /* 0x00000002020a7825 */ /* 0x008fc800078e0212 */
[----:B-1----:R-:W-:Y:S02]  /*3930*/  IMAD R5, R5, 0x6, RZ ;  /* 0x0000000605057824 */ /* 0x002fe400078e02ff */
[----:B--2---:R-:W-:Y:S02]  /*3940*/  IMAD.WIDE R8, R2, 0x2, R250 ;  /* 0x0000000202087825 */ /* 0x004fe400078e02fa */
        /* <DEDUP_REMOVED lines=29> */
[----:B0-----:R-:W-:Y:S01]  /*3b20*/  IMAD R2, R2, 0x3, RZ ;  /* 0x0000000302027824 */ /* 0x001fe200078e02ff */
[----:B------:R0:W-:Y:S01]  /*3b30*/  STL.64 [R1+0x148], R10 ;  /* 0x0001480a01007387 */ /* 0x0001e20000100a00 */
[----:B-1----:R-:W-:-:S04]  /*3b40*/  IMAD.WIDE R8, R5, 0x2, R18 ;  /* 0x0000000205087825 */ /* 0x002fc800078e0212 */
[C---:B------:R-:W-:Y:S01]  /*3b50*/  IMAD.WIDE R4, R2.reuse, 0x2, R20 ;  /* 0x0000000202047825 */ /* 0x040fe200078e0214 */
[----:B------:R1:W-:Y:S03]  /*3b60*/  STL.64 [R1+0x140], R8 ;  /* 0x0001400801007387 */ /* 0x0003e60000100a00 */
[C---:B0-----:R-:W-:Y:S01]  /*3b70*/  IMAD.WIDE R10, R2.reuse, 0x2, R250 ;  /* 0x00000002020a7825 */ /* 0x041fe200078e02fa */
[----:B------:R0:W-:Y:S04]  /*3b80*/  STL.64 [R1+0x138], R4 ;  /* 0x0001380401007387 */ /* 0x0001e80000100a00 */
[----:B------:R-:W-:Y:S01]  /*3b90*/  STL.64 [R1+0x130], R10 ;  /* 0x0001300a01007387 */ /* 0x000fe20000100a00 */
[----:B-1----:R-:W-:-:S04]  /*3ba0*/  IMAD.WIDE R8, R2, 0x2, R248 ;  /* 0x0000000202087825 */ /* 0x002fc800078e02f8 */
[----:B0-----:R-:W-:Y:S01]  /*3bb0*/  IMAD.WIDE R4, R2, 0x2, R18 ;  /* 0x0000000202047825 */ /* 0x001fe200078e0212 */
[----:B------:R0:W-:Y:S03]  /*3bc0*/  STL.64 [R1+0x128], R8 ;  /* 0x0001280801007387 */ /* 0x0001e60000100a00 */
[C---:B------:R-:W-:Y:S02]  /*3bd0*/  IMAD.WIDE R2, R7.reuse, 0x2, R20 ;  /* 0x0000000207027825 */ /* 0x040fe400078e0214 */
[----:B------:R1:W5:Y:S04]  /*3be0*/  LDL.LU.64 R20, [R1+0x640] ;  /* 0x0006400001147983 */ /* 0x0003680000300a00 */
[----:B------:R2:W-:Y:S01]  /*3bf0*/  STL.64 [R1+0x120], R4 ;  /* 0x0001200401007387 */ /* 0x0005e20000100a00 */
[----:B0-----:R-:W-:-:S03]  /*3c00*/  IMAD.WIDE R8, R7, 0x2, R250 ;  /* 0x0000000207087825 */ /* 0x001fc600078e02fa */
[----:B------:R0:W-:Y:S04]  /*3c10*/  STL.64 [R1+0x118], R2 ;  /* 0x0001180201007387 */ /* 0x0001e80000100a00 */
[----:B------:R1:W-:Y:S01]  /*3c20*/  STL.64 [R1+0x110], R8 ;  /* 0x0001100801007387 */ /* 0x0003e20000100a00 */
[----:B--2---:R-:W-:-:S04]  /*3c30*/  IMAD.WIDE R4, R7, 0x2, R248 ;  /* 0x0000000207047825 */ /* 0x004fc800078e02f8 */
[----:B0-----:R-:W-:Y:S02]  /*3c40*/  IMAD.WIDE R2, R7, 0x2, R18 ;  /* 0x0000000207027825 */ /* 0x001fe400078e0212 */
[----:B------:R1:W5:Y:S01]  /*3c50*/  LDL.LU.64 R18, [R1+0x638] ;  /* 0x0006380001127983 */ /* 0x0003620000300a00 */
[----:B------:R-:W-:-:S03]  /*3c60*/  UMOV UR15, 0x80000020 ;  /* 0x80000020000f7882 */ /* 0x000fc60000000000 */
[----:B------:R1:W-:Y:S04]  /*3c70*/  STL.64 [R1+0x108], R4 ;  /* 0x0001080401007387 */ /* 0x0003e80000100a00 */
[----:B------:R1:W-:Y:S02]  /*3c80*/  STL.64 [R1+0x100], R2 ;  /* 0x0001000201007387 */ /* 0x0003e40000100a00 */
.L_x_1:
[----:B------:R0:W-:Y:S01]  /*3c90*/  STL.64 [R1+0x8b0], R164 ;  /* 0x0008b0a401007387 */ /* 0x0001e20000100a00 */
[----:B-1----:R-:W-:Y:S01]  /*3ca0*/  MOV R2, UR49 ;  /* 0x0000003100027c02 */ /* 0x002fe20008000f00 */
[----:B------:R-:W-:Y:S02]  /*3cb0*/  ULDC UR12, c[0x0][0x23c] ;  /* 0x00008f00000c7ab9 */ /* 0x000fe40000000800 */
[----:B0-----:R-:W2:Y:S04]  /*3cc0*/  LDL.64 R164, [R1+0x108] ;  /* 0x0001080001a47983 */ /* 0x001ea80000100a00 */
[----:B------:R-:W-:Y:S04]  /*3cd0*/  STL.64 [R1+0x8a8], R166 ;  /* 0x0008a8a601007387 */ /* 0x000fe80000100a00 */
[----:B------:R0:W-:Y:S04]  /*3ce0*/  STL.64 [R1+0x8a0], R168 ;  /* 0x0008a0a801007387 */ /* 0x0001e80000100a00 */
[----:B0-----:R-:W3:Y:S04]  /*3cf0*/  LDL.64 R168, [R1+0x110] ;  /* 0x0001100001a87983 */ /* 0x001ee80000100a00 */
[----:B------:R-:W-:Y:S04]  /*3d00*/  STL.64 [R1+0x898], R170 ;  /* 0x000898aa01007387 */ /* 0x000fe80000100a00 */
[----:B------:R-:W-:Y:S04]  /*3d10*/  STL.64 [R1+0x890], R172 ;  /* 0x000890ac01007387 */ /* 0x000fe80000100a00 */
[----:B------:R0:W-:Y:S04]  /*3d20*/  STL.64 [R1+0x888], R174 ;  /* 0x000888ae01007387 */ /* 0x0001e80000100a00 */
[----:B0-----:R-:W4:Y:S04]  /*3d30*/  LDL.64 R174, [R1+0xe0] ;  /* 0x0000e00001ae7983 */ /* 0x001f280000100a00 */
[----:B------:R0:W-:Y:S04]  /*3d40*/  STL.64 [R1+0x880], R176 ;  /* 0x000880b001007387 */ /* 0x0001e80000100a00 */
[----:B------:R-:W-:Y:S04]  /*3d50*/  STL [R1+0x87c], R179 ;  /* 0x00087cb301007387 */ /* 0x000fe80000100800 */
        /* <DEDUP_REMOVED lines=95> */
[----:B------:R-:W-:Y:S04]  /*4350*/  STL.64 [R1+0x6f8], R86 ;  /* 0x0006f85601007387 */ /* 0x000fe80000100a00 */
        /* <DEDUP_REMOVED lines=15> */
[----:B------:R-:W-:Y:S04]  /*4450*/  STL [R1+0x678], R51 ;  /* 0x0006783301007387 */ /* 0x000fe80000100800 */
[----:B------:R-:W-:Y:S04]  /*4460*/  STL [R1+0x674], R52 ;  /* 0x0006743401007387 */ /* 0x000fe80000100800 */
[----:B------:R-:W-:Y:S04]  /*4470*/  STL [R1+0x670], R53 ;  /* 0x0006703501007387 */ /* 0x000fe80000100800 */
[----:B------:R-:W-:Y:S04]  /*4480*/  STL [R1+0x66c], R54 ;  /* 0x00066c3601007387 */ /* 0x000fe80000100800 */
[----:B------:R-:W-:Y:S04]  /*4490*/  STL [R1+0x668], R55 ;  /* 0x0006683701007387 */ /* 0x000fe80000100800 */
[----:B------:R-:W3:Y:S04]  /*44a0*/  LDL.64 R172, [R1+0x100] ;  /* 0x0001000001ac7983 */ /* 0x000ee80000100a00 */
[----:B------:R-:W3:Y:S04]  /*44b0*/  LDL.64 R166, [R1+0x118] ;  /* 0x0001180001a67983 */ /* 0x000ee80000100a00 */
[----:B------:R1:W-:Y:S04]  /*44c0*/  STL [R1+0x634], R2 ;  /* 0x0006340201007387 */ /* 0x0003e80000100800 */
[----:B0-----:R-:W2:Y:S01]  /*44d0*/  LDL.64 R176, [R1+0x88] ;  /* 0x0000880001b07983 */ /* 0x001ea20000100a00 */
[----:B------:R-:W-:-:S02]  /*44e0*/  ISETP.GT.AND P0, PT, R0, RZ, PT ;  /* 0x000000ff0000720c */ /* 0x000fc40003f04270 */
[----:B-----5:R-:W-:Y:S01]  /*44f0*/  IADD3 R4, P2, R248, UR60, RZ ;  /* 0x0000003cf8047c10 */ /* 0x020fe2000ff5e0ff */
[----:B------:R-:W3:Y:S01]  /*4500*/  LDL.64 R170, [R1+0x128] ;  /* 0x0001280001aa7983 */ /* 0x000ee20000100a00 */
[----:B------:R-:W-:Y:S02]  /*4510*/  PRMT R15, RZ, 0x7610, R15 ;  /* 0x00007610ff0f7816 */ /* 0x000fe4000000000f */
[----:B-1----:R-:W-:Y:S02]  /*4520*/  IADD3 R2, P1, R250, UR60, RZ ;  /* 0x0000003cfa027c10 */ /* 0x002fe4000ff3e0ff */
[----:B------:R-:W-:Y:S02]  /*4530*/  IADD3.X R5, R249, UR61, RZ, P2, !PT ;  /* 0x0000003df9057c10 */ /* 0x000fe400097fe4ff */
[----:B------:R-:W-:Y:S02]  /*4540*/  IADD3.X R3, R251, UR61, RZ, P1, !PT ;  /* 0x0000003dfb037c10 */ /* 0x000fe40008ffe4ff */
[----:B----4-:R-:W-:Y:S01]  /*4550*/  IADD3 R6, P1, R174, UR60, RZ ;  /* 0x0000003cae067c10 */ /* 0x010fe2000ff3e0ff */
[----:B------:R2:W4:Y:S01]  /*4560*/  @P0 LDG.E.U16 R15, desc[UR6][R4.64] ;  /* 0x00000006040f0981 */ /* 0x000522000c1e1500 */
[----:B------:R-:W-:-:S02]  /*4570*/  PRMT R13, RZ, 0x7610, R13 ;  /* 0x00007610ff0d7816 */ /* 0x000fc4000000000d */
[----:B------:R-:W-:Y:S02]  /*4580*/  IADD3.X R7, R175, UR61, RZ, P1, !PT ;  /* 0x0000003daf077c10 */ /* 0x000fe40008ffe4ff */
[----:B------:R-:W-:Y:S02]  /*4590*/  PRMT R17, RZ, 0x7610, R17 ;  /* 0x00007610ff117816 */ /* 0x000fe40000000011 */
[----:B------:R-:W-:Y:S01]  /*45a0*/  PRMT R16, RZ, 0x7610, R16 ;  /* 0x00007610ff107816 */ /* 0x000fe20000000010 */
[----:B------:R0:W4:Y:S01]  /*45b0*/  @P0 LDG.E.U16 R13, desc[UR6][R6.64] ;  /* 0x00000006060d0981 */ /* 0x000122000c1e1500 */
[----:B------:R-:W-:Y:S02]  /*45c0*/  PRMT R139, RZ, 0x7610, R139 ;  /* 0x00007610ff8b7816 */ /* 0x000fe4000000008b */
[----:B------:R-:W-:Y:S01]  /*45d0*/  PRMT R137, RZ, 0x7610, R137 ;  /* 0x00007610ff897816 */ /* 0x000fe20000000089 */
[----:B------:R3:W4:Y:S01]  /*45e0*/  @P0 LDG.E.U16 R17, desc[UR6][R2.64] ;  /* 0x0000000602110981 */ /* 0x000722000c1e1500 */
[----:B------:R-:W-:-:S02]  /*45f0*/  PRMT R138, RZ, 0x7610, R138 ;  /* 0x00007610ff8a7816 */ /* 0x000fc4000000008a */
[----:B------:R-:W-:Y:S02]  /*4600*/  PRMT R140, RZ, 0x7610, R140 ;  /* 0x00007610ff8c7816 */ /* 0x000fe4000000008c */
[----:B------:R-:W-:Y:S02]  /*4610*/  PRMT R90, RZ, 0x7610, R90 ;  /* 0x00007610ff5a7816 */ /* 0x000fe4000000005a */
[----:B------:R-:W-:Y:S02]  /*4620*/  PRMT R89, RZ, 0x7610, R89 ;  /* 0x00007610ff597816 */ /* 0x000fe40000000059 */
[----:B------:R-:W-:Y:S02]  /*4630*/  PRMT R91, RZ, 0x7610, R91 ;  /* 0x00007610ff5b7816 */ /* 0x000fe4000000005b */
[----:B------:R-:W-:Y:S02]  /*4640*/  PRMT R92, RZ, 0x7610, R92 ;  /* 0x00007610ff5c7816 */ /* 0x000fe4000000005c */
        /* <DEDUP_REMOVED lines=116> */
[----:B-----5:R-:W-:Y:S02]  /*4d90*/  LOP3.LUT R19, R19, R18, RZ, 0x3c, !PT ;  /* 0x0000001213137212 */ /* 0x020fe400078e3cff */
        /* <DEDUP_REMOVED lines=9> */
[----:B------:R-:W-:Y:S01]  /*4e30*/  PRMT R47, RZ, 0x7610, R47 ;  /* 0x00007610ff2f7816 */ /* 0x000fe2000000002f */
[----:B------:R-:W-:Y:S01]  /*4e40*/  UMOV UR13, 0x40000040 ;  /* 0x40000040000d7882 */ /* 0x000fe20000000000 */
[----:B------:R-:W-:Y:S01]  /*4e50*/  MOV R51, UR48 ;  /* 0x0000003000337c02 */ /* 0x000fe20008000f00 */
[----:B------:R-:W-:Y:S01]  /*4e60*/  UMOV UR50, UR14 ;  /* 0x0000000e00327c82 */ /* 0x000fe20008000000 */
[----:B------:R-:W-:Y:S01]  /*4e70*/  UMOV UR51, UR15 ;  /* 0x0000000f00337c82 */ /* 0x000fe20008000000 */
[----:B------:R-:W-:-:S02]  /*4e80*/  MOV R52, UR53 ;  /* 0x0000003500347c02 */ /* 0x000fc40008000f00 */
[----:B------:R-:W-:Y:S02]  /*4e90*/  MOV R53, UR52 ;  /* 0x0000003400357c02 */ /* 0x000fe40008000f00 */
[----:B--2---:R-:W-:Y:S01]  /*4ea0*/  IADD3 R4, P3, R176, UR60, RZ ;  /* 0x0000003cb0047c10 */ /* 0x004fe2000ff7e0ff */
[----:B------:R-:W-:Y:S01]  /*4eb0*/  UMOV UR54, UR10 ;  /* 0x0000000a00367c82 */ /* 0x000fe20008000000 */
[----:B------:R-:W-:Y:S01]  /*4ec0*/  UMOV UR55, UR11 ;  /* 0x0000000b00377c82 */ /* 0x000fe20008000000 */
[----:B------:R-:W-:Y:S02]  /*4ed0*/  MOV R54, UR57 ;  /* 0x0000003900367c02 */ /* 0x000fe40008000f00 */
[----:B------:R-:W-:Y:S02]  /*4ee0*/  IADD3.X R5, R177, UR61, RZ, P3, !PT ;  /* 0x0000003db1057c10 */ /* 0x000fe40009ffe4ff */
[----:B0-----:R-:W-:Y:S02]  /*4ef0*/  IADD3 R6, P3, R164, UR60, RZ ;  /* 0x0000003ca4067c10 */ /* 0x001fe4000ff7e0ff */
[----:B------:R-:W-:Y:S01]  /*4f00*/  ISETP.GT.AND P1, PT, R0, 0x2, PT ;  /* 0x000000020000780c */ /* 0x000fe20003f24270 */
[----:B------:R0:W2:Y:S01]  /*4f10*/  @P0 LDG.E.U16 R16, desc[UR6][R4.64] ;  /* 0x0000000604100981 */ /* 0x0000a2000c1e1500 */
[----:B------:R-:W-:-:S02]  /*4f20*/  IADD3.X R7, R165, UR61, RZ, P3, !PT ;  /* 0x0000003da5077c10 */ /* 0x000fc40009ffe4ff */
[----:B------:R-:W-:Y:S01]  /*4f30*/  MOV R55, UR56 ;  /* 0x0000003800377c02 */ /* 0x000fe20008000f00 */
[----:B------:R-:W4:Y:S01]  /*4f40*/  LDL.64 R164, [R1+0x130] ;  /* 0x0001300001a47983 */ /* 0x000f220000100a00 */
[----:B---3--:R-:W-:-:S04]  /*4f50*/  IADD3 R2, P2, R168, UR60, RZ ;  /* 0x0000003ca8027c10 */ /* 0x008fc8000ff5e0ff */
[----:B------:R-:W-:Y:S02]  /*4f60*/  IADD3.X R3, R169, UR61, RZ, P2, !PT ;  /* 0x0000003da9037c10 */ /* 0x000fe400097fe4ff */
[----:B------:R-:W3:Y:S04]  /*4f70*/  LDL.64 R168, [R1+0x120] ;  /* 0x0001200001a87983 */ /* 0x000ee80000100a00 */
[----:B------:R1:W2:Y:S01]  /*4f80*/  @P1 LDG.E.U16 R139, desc[UR6][R2.64] ;  /* 0x00000006028b1981 */ /* 0x0002a2000c1e1500 */
[----:B0-----:R-:W-:-:S03]  /*4f90*/  IADD3 R4, P2, R166, UR60, RZ ;  /* 0x0000003ca6047c10 */ /* 0x001fc6000ff5e0ff */
[----:B------:R-:W2:Y:S01]  /*4fa0*/  @P1 LDG.E.U16 R138, desc[UR6][R6.64] ;  /* 0x00000006068a1981 */ /* 0x000ea2000c1e1500 */
[----:B-1----:R-:W-:-:S04]  /*4fb0*/  IADD3 R2, P0, R172, UR60, RZ ;  /* 0x0000003cac027c10 */ /* 0x002fc8000ff1e0ff */
[----:B------:R-:W-:Y:S02]  /*4fc0*/  IADD3.X R3, R173, UR61, RZ, P0, !PT ;  /* 0x0000003dad037c10 */ /* 0x000fe400087fe4ff */
[----:B------:R-:W-:Y:S01]  /*4fd0*/  IADD3.X R5, R167, UR61, RZ, P2, !PT ;  /* 0x0000003da7057c10 */ /* 0x000fe200097fe4ff */
[----:B------:R-:W2:Y:S04]  /*4fe0*/  LDL.64 R172, [R1+0x138] ;  /* 0x0001380001ac7983 */ /* 0x000ea80000100a00 */
[----:B------:R4:W2:Y:S01]  /*4ff0*/  @P1 LDG.E.U16 R137, desc[UR6][R2.64] ;  /* 0x0000000602891981 */ /* 0x0008a2000c1e1500 */
[----:B------:R-:W-:-:S03]  /*5000*/  ISETP.GT.AND P0, PT, R0, 0x3, PT ;  /* 0x000000030000780c */ /* 0x000fc60003f04270 */
[----:B------:R0:W2:Y:S04]  /*5010*/  @P1 LDG.E.U16 R140, desc[UR6][R4.64] ;  /* 0x00000006048c1981 */ /* 0x0000a8000c1e1500 */
[----:B------:R-:W2:Y:S01]  /*5020*/  LDL.64 R166, [R1+0x150] ;  /* 0x0001500001a67983 */ /* 0x000ea20000100a00 */
[----:B----4-:R-:W-:-:S04]  /*5030*/  IADD3 R2, P2, R164, UR60, RZ ;  /* 0x0000003ca4027c10 */ /* 0x010fc8000ff5e0ff */
[----:B------:R-:W-:Y:S02]  /*5040*/  IADD3.X R3, R165, UR61, RZ, P2, !PT ;  /* 0x0000003da5037c10 */ /* 0x000fe400097fe4ff */
[----:B------:R-:W4:Y:S01]  /*5050*/  LDL.64 R164, [R1+0x148] ;  /* 0x0001480001a47983 */ /* 0x000f220000100a00 */
[----:B0-----:R-:W-:Y:S02]  /*5060*/  IADD3 R4, P1, R170, UR60, RZ ;  /* 0x0000003caa047c10 */ /* 0x001fe4000ff3e0ff */
[----:B---3--:R-:W-:Y:S01]  /*5070*/  IADD3 R6, P2, R168, UR60, RZ ;  /* 0x0000003ca8067c10 */ /* 0x008fe2000ff5e0ff */
[----:B------:R-:W3:Y:S01]  /*5080*/  @P0 LDG.E.U16 R91, desc[UR6][R2.64] ;  /* 0x00000006025b0981 */ /* 0x000ee2000c1e1500 */
[----:B------:R-:W-:Y:S02]  /*5090*/  IADD3.X R5, R171, UR61, RZ, P1, !PT ;  /* 0x0000003dab057c10 */ /* 0x000fe40008ffe4ff */
[----:B------:R-:W-:Y:S01]  /*50a0*/  IADD3.X R7, R169, UR61, RZ, P2, !PT ;  /* 0x0000003da9077c10 */ /* 0x000fe200097fe4ff */
[----:B------:R-:W3:Y:S04]  /*50b0*/  LDL.64 R170, [R1+0x140] ;  /* 0x0001400001aa7983 */ /* 0x000ee80000100a00 */
[----:B------:R2:W3:Y:S04]  /*50c0*/  @P0 LDG.E.U16 R90, desc[UR6][R4.64] ;  /* 0x00000006045a0981 */ /* 0x0004e8000c1e1500 */
[----:B------:R4:W3:Y:S04]  /*50d0*/  @P0 LDG.E.U16 R89, desc[UR6][R6.64] ;  /* 0x0000000606590981 */ /* 0x0008e8000c1e1500 */
[----:B------:R-:W3:Y:S01]  /*50e0*/  LDL.64 R168, [R1+0x158] ;  /* 0x0001580001a87983 */ /* 0x000ee20000100a00 */
[----:B--2---:R-:W-:-:S04]  /*50f0*/  IADD3 R4, P3, R172, UR60, RZ ;  /* 0x0000003cac047c10 */ /* 0x004fc8000ff7e0ff */
[----:B------:R-:W-:Y:S02]  /*5100*/  IADD3.X R5, R173, UR61, RZ, P3, !PT ;  /* 0x0000003dad057c10 */ /* 0x000fe40009ffe4ff */
[----:B------:R-:W-:Y:S01]  /*5110*/  ISETP.GT.AND P1, PT, R0, 0x4, PT ;  /* 0x000000040000780c */ /* 0x000fe20003f24270 */
[----:B------:R-:W2:Y:S04]  /*5120*/  LDL.64 R172, [R1+0x168] ;  /* 0x0001680001ac7983 */ /* 0x000ea80000100a00 */
[----:B------:R3:W2:Y:S01]  /*5130*/  @P0 LDG.E.U16 R92, desc[UR6][R4.64] ;  /* 0x00000006045c0981 */ /* 0x0006a2000c1e1500 */
[----:B----4-:R-:W-:-:S04]  /*5140*/  IADD3 R6, P3, R164, UR60, RZ ;  /* 0x0000003ca4067c10 */ /* 0x010fc8000ff7e0ff */
[----:B------:R-:W-:Y:S02]  /*5150*/  IADD3.X R7, R165, UR61, RZ, P3, !PT ;  /* 0x0000003da5077c10 */ /* 0x000fe40009ffe4ff */
[----:B------:R-:W4:Y:S01]  /*5160*/  LDL.64 R164, [R1+0x170] ;  /* 0x0001700001a47983 */ /* 0x000f220000100a00 */
[----:B------:R-:W-:-:S03]  /*5170*/  IADD3 R2, P2, R166, UR60, RZ ;  /* 0x0000003ca6027c10 */ /* 0x000fc6000ff5e0ff */
[----:B------:R-:W2:Y:S01]  /*5180*/  @P1 LDG.E.U16 R106, desc[UR6][R6.64] ;  /* 0x00000006066a1981 */ /* 0x000ea2000c1e1500 */
[----:B------:R-:W-:-:S03]  /*5190*/  IADD3.X R3, R167, UR61, RZ, P2, !PT ;  /* 0x0000003da7037c10 */ /* 0x000fc600097fe4ff */
[----:B------:R-:W2:Y:S04]  /*51a0*/  LDL.64 R166, [R1+0x160] ;  /* 0x0001600001a67983 */ /* 0x000ea80000100a00 */
[----:B------:R0:W2:Y:S01]  /*51b0*/  @P1 LDG.E.U16 R107, desc[UR6][R2.64] ;  /* 0x00000006026b1981 */ /* 0x0000a2000c1e1500 */
[----:B---3--:R-:W-:Y:S02]  /*51c0*/  IADD3 R4, P2, R168, UR60, RZ ;  /* 0x0000003ca8047c10 */ /* 0x008fe4000ff5e0ff */
[----:B0-----:R-:W-:-:S04]  /*51d0*/  IADD3 R2, P0, R170, UR60, RZ ;  /* 0x0000003caa027c10 */ /* 0x001fc8000ff1e0ff */
[----:B------:R-:W-:Y:S02]  /*51e0*/  IADD3.X R3, R171, UR61, RZ, P0, !PT ;  /* 0x0000003dab037c10 */ /* 0x000fe400087fe4ff */
[----:B------:R-:W-:Y:S01]  /*51f0*/  IADD3.X R5, R169, UR61, RZ, P2, !PT ;  /* 0x0000003da9057c10 */ /* 0x000fe200097fe4ff */
[----:B------:R-:W3:Y:S04]  /*5200*/  LDL.64 R170, [R1+0x178] ;  /* 0x0001780001aa7983 */ /* 0x000ee80000100a00 */
[----:B------:R4:W3:Y:S01]  /*5210*/  @P1 LDG.E.U16 R105, desc[UR6][R2.64] ;  /* 0x0000000602691981 */ /* 0x0008e2000c1e1500 */
[----:B------:R-:W-:-:S03]  /*5220*/  ISETP.GT.AND P0, PT, R0, 0x5, PT ;  /* 0x000000050000780c */ /* 0x000fc60003f04270 */
[----:B------:R2:W3:Y:S04]  /*5230*/  @P1 LDG.E.U16 R108, desc[UR6][R4.64] ;  /* 0x00000006046c1981 */ /* 0x0004e8000c1e1500 */
[----:B------:R-:W3:Y:S01]  /*5240*/  LDL.64 R168, [R1+0x190] ;  /* 0x0001900001a87983 */ /* 0x000ee20000100a00 */
[----:B----4-:R-:W-:-:S04]  /*5250*/  IADD3 R2, P2, R164, UR60, RZ ;  /* 0x0000003ca4027c10 */ /* 0x010fc8000ff5e0ff */
[----:B------:R-:W-:Y:S02]  /*5260*/  IADD3.X R3, R165, UR61, RZ, P2, !PT ;  /* 0x0000003da5037c10 */ /* 0x000fe400097fe4ff */
[----:B------:R-:W4:Y:S01]  /*5270*/  LDL.64 R164, [R1+0x188] ;  /* 0x0001880001a47983 */ /* 0x000f220000100a00 */
[----:B--2---:R-:W-:Y:S02]  /*5280*/  IADD3 R4, P1, R172, UR60, RZ ;  /* 0x0000003cac047c10 */ /* 0x004fe4000ff3e0ff */
[----:B------:R-:W-:Y:S01]  /*5290*/  IADD3 R6, P2, R166, UR60, RZ ;  /* 0x0000003ca6067c10 */ /* 0x000fe2000ff5e0ff */
[----:B------:R-:W2:Y:S01]  /*52a0*/  @P0 LDG.E.U16 R27, desc[UR6][R2.64] ;  /* 0x00000006021b0981 */ /* 0x000ea2000c1e1500 */
[----:B------:R-:W-:Y:S02]  /*52b0*/  IADD3.X R5, R173, UR61, RZ, P1, !PT ;  /* 0x0000003dad057c10 */ /* 0x000fe40008ffe4ff */
[----:B------:R-:W-:Y:S01]  /*52c0*/  IADD3.X R7, R167, UR61, RZ, P2, !PT ;  /* 0x0000003da7077c10 */ /* 0x000fe200097fe4ff */
[----:B------:R-:W2:Y:S04]  /*52d0*/  LDL.64 R172, [R1+0x180] ;  /* 0x0001800001ac7983 */ /* 0x000ea80000100a00 */
[----:B------:R3:W2:Y:S04]  /*52e0*/  @P0 LDG.E.U16 R26, desc[UR6][R4.64] ;  /* 0x00000006041a0981 */ /* 0x0006a8000c1e1500 */
[----:B------:R4:W2:Y:S04]  /*52f0*/  @P0 LDG.E.U16 R25, desc[UR6][R6.64] ;  /* 0x0000000606190981 */ /* 0x0008a8000c1e1500 */
[----:B------:R-:W2:Y:S01]  /*5300*/  LDL.64 R166, [R1+0x198] ;  /* 0x0001980001a67983 */ /* 0x000ea20000100a00 */
[----:B---3--:R-:W-:-:S04]  /*5310*/  IADD3 R4, P3, R170, UR60, RZ ;  /* 0x0000003caa047c10 */ /* 0x008fc8000ff7e0ff */
[----:B------:R-:W-:Y:S02]  /*5320*/  IADD3.X R5, R171, UR61, RZ, P3, !PT ;  /* 0x0000003dab057c10 */ /* 0x000fe40009ffe4ff */
[----:B------:R-:W-:Y:S01]  /*5330*/  ISETP.GT.AND P1, PT, R0, 0x6, PT ;  /* 0x000000060000780c */ /* 0x000fe20003f24270 */
[----:B------:R-:W3:Y:S04]  /*5340*/  LDL.64 R170, [R1+0x1a8] ;  /* 0x0001a80001aa7983 */ /* 0x000ee80000100a00 */
[----:B------:R2:W3:Y:S01]  /*5350*/  @P0 LDG.E.U16 R28, desc[UR6][R4.64] ;  /* 0x00000006041c0981 */ /* 0x0004e2000c1e1500 */
[----:B----4-:R-:W-:-:S04]  /*5360*/  IADD3 R6, P3, R164, UR60, RZ ;  /* 0x0000003ca4067c10 */ /* 0x010fc8000ff7e0ff */
[----:B------:R-:W-:Y:S02]  /*5370*/  IADD3.X R7, R165, UR61, RZ, P3, !PT ;  /* 0x0000003da5077c10 */ /* 0x000fe40009ffe4ff */
[----:B------:R-:W4:Y:S01]  /*5380*/  LDL.64 R164, [R1+0x1b0] ;  /* 0x0001b00001a47983 */ /* 0x000f220000100a00 */
[----:B------:R-:W-:-:S03]  /*5390*/  IADD3 R2, P2, R168, UR60, RZ ;  /* 0x0000003ca8027c10 */ /* 0x000fc6000ff5e0ff */
[----:B------:R-:W3:Y:S01]  /*53a0*/  @P1 LDG.E.U16 R79, desc[UR6][R6.64] ;  /* 0x00000006064f1981 */ /* 0x000ee2000c1e1500 */
[----:B------:R-:W-:-:S03]  /*53b0*/  IADD3.X R3, R169, UR61, RZ, P2, !PT ;  /* 0x0000003da9037c10 */ /* 0x000fc600097fe4ff */
[----:B------:R-:W3:Y:S04]  /*53c0*/  LDL.64 R168, [R1+0x1a0] ;  /* 0x0001a00001a87983 */ /* 0x000ee80000100a00 */
[----:B------:R0:W3:Y:S01]  /*53d0*/  @P1 LDG.E.U16 R78, desc[UR6][R2.64] ;  /* 0x00000006024e1981 */ /* 0x0000e2000c1e1500 */
[----:B--2---:R-:W-:Y:S02]  /*53e0*/  IADD3 R4, P2, R166, UR60, RZ ;  /* 0x0000003ca6047c10 */ /* 0x004fe4000ff5e0ff */
[----:B0-----:R-:W-:-:S04]  /*53f0*/  IADD3 R2, P0, R172, UR60, RZ ;  /* 0x0000003cac027c10 */ /* 0x001fc8000ff1e0ff */
        /* <DEDUP_REMOVED lines=10> */
[----:B---3--:R-:W-:Y:S02]  /*54a0*/  IADD3 R4, P1, R170, UR60, RZ ;  /* 0x0000003caa047c10 */ /* 0x008fe4000ff3e0ff */
[----:B------:R-:W-:Y:S01]  /*54b0*/  IADD3 R6, P2, R168, UR60, RZ ;  /* 0x0000003ca8067c10 */ /* 0x000fe2000ff5e0ff */
        /* <DEDUP_REMOVED lines=161> */
[----:B------:R4:W3:Y:S04]  /*5ed0*/  @P1 LDG.E.U16 R12, desc[UR6][R2.64] ;  /* 0x00000006020c1981 */ /* 0x0008e8000c1e1500 */
[----:B------:R-:W3:Y:S01]  /*5ee0*/  LDL.64 R168, [R1+0x310] ;  /* 0x0003100001a87983 */ /* 0x000ee20000100a00 */
[----:B------:R-:W-:-:S03]  /*5ef0*/  ISETP.GT.AND P0, PT, R0, 0x11, PT ;  /* 0x000000110000780c */ /* 0x000fc60003f04270 */
[----:B------:R2:W3:Y:S01]  /*5f00*/  @P1 LDG.E.U16 R180, desc[UR6][R4.64] ;  /* 0x0000000604b41981 */ /* 0x0004e2000c1e1500 */
        /* <DEDUP_REMOVED lines=14> */
[----:B------:R-:W3:Y:S01]  /*5ff0*/  LDL.64 R170, [R1+0x328] ;  /* 0x0003280001aa7983 */ /* 0x000ee20000100a00 */
[----:B------:R-:W-:Y:S02]  /*6000*/  IADD3 R2, P2, R168, UR60, RZ ;  /* 0x0000003ca8027c10 */ /* 0x000fe4000ff5e0ff */
[----:B------:R-:W-:Y:S01]  /*6010*/  ISETP.GT.AND P1, PT, R0, 0x12, PT ;  /* 0x000000120000780c */ /* 0x000fe20003f24270 */
[----:B------:R-:W3:Y:S01]  /*6020*/  @P0 LDG.E.U16 R132, desc[UR6][R4.64] ;  /* 0x0000000604840981 */ /* 0x000ee2000c1e1500 */
[----:B------:R-:W-:-:S03]  /*6030*/  IADD3.X R3, R169, UR61, RZ, P2, !PT ;  /* 0x0000003da9037c10 */ /* 0x000fc600097fe4ff */
[----:B------:R-:W3:Y:S08]  /*6040*/  LDL.64 R168, [R1+0x320] ;  /* 0x0003200001a87983 */ /* 0x000ef00000100a00 */
[----:B------:R2:W3:Y:S01]  /*6050*/  @P1 LDG.E.U16 R147, desc[UR6][R2.64] ;  /* 0x0000000602931981 */ /* 0x0004e2000c1e1500 */
[----:B----4-:R-:W-:-:S04]  /*6060*/  IADD3 R6, P3, R164, UR60, RZ ;  /* 0x0000003ca4067c10 */ /* 0x010fc8000ff7e0ff */
[----:B------:R-:W-:Y:S02]  /*6070*/  IADD3.X R7, R165, UR61, RZ, P3, !PT ;  /* 0x0000003da5077c10 */ /* 0x000fe40009ffe4ff */
[----:B------:R-:W4:Y:S01]  /*6080*/  LDL.64 R164, [R1+0x330] ;  /* 0x0003300001a47983 */ /* 0x000f220000100a00 */
[----:B--2---:R-:W-:-:S03]  /*6090*/  IADD3 R2, P0, R172, UR60, RZ ;  /* 0x0000003cac027c10 */ /* 0x004fc6000ff1e0ff */
[----:B------:R-:W2:Y:S01]  /*60a0*/  @P1 LDG.E.U16 R146, desc[UR6][R6.64] ;  /* 0x0000000606921981 */ /* 0x000ea2000c1e1500 */
[----:B------:R-:W-:-:S03]  /*60b0*/  IADD3.X R3, R173, UR61, RZ, P0, !PT ;  /* 0x0000003dad037c10 */ /* 0x000fc600087fe4ff */
[----:B------:R-:W2:Y:S04]  /*60c0*/  LDL.64 R172, [R1+0x338] ;  /* 0x0003380001ac7983 */ /* 0x000ea80000100a00 */
[----:B------:R-:W2:Y:S01]  /*60d0*/  @P1 LDG.E.U16 R145, desc[UR6][R2.64] ;  /* 0x0000000602911981 */ /* 0x000ea2000c1e1500 */
[----:B------:R-:W-:-:S04]  /*60e0*/  IADD3 R4, P2, R166, UR60, RZ ;  /* 0x0000003ca6047c10 */ /* 0x000fc8000ff5e0ff */
[----:B------:R-:W-:Y:S02]  /*60f0*/  IADD3.X R5, R167, UR61, RZ, P2, !PT ;  /* 0x0000003da7057c10 */ /* 0x000fe400097fe4ff */
[----:B------:R-:W2:Y:S04]  /*6100*/  LDL.64 R166, [R1+0x350] ;  /* 0x0003500001a67983 */ /* 0x000ea80000100a00 */
[----:B------:R3:W2:Y:S02]  /*6110*/  @P1 LDG.E.U16 R148, desc[UR6][R4.64] ;  /* 0x0000000604941981 */ /* 0x0006a4000c1e1500 */
[----:B---3--:R-:W-:-:S04]  /*6120*/  IADD3 R4, P1, R170, UR60, RZ ;  /* 0x0000003caa047c10 */ /* 0x008fc8000ff3e0ff */
[----:B------:R-:W-:Y:S02]  /*6130*/  IADD3.X R5, R171, UR61, RZ, P1, !PT ;  /* 0x0000003dab057c10 */ /* 0x000fe40008ffe4ff */
[----:B------:R-:W3:Y:S01]  /*6140*/  LDL.64 R170, [R1+0x340] ;  /* 0x0003400001aa7983 */ /* 0x000ee20000100a00 */
[----:B----4-:R-:W-:-:S04]  /*6150*/  IADD3 R2, P2, R164, UR60, RZ ;  /* 0x0000003ca4027c10 */ /* 0x010fc8000ff5e0ff */
[----:B------:R-:W-:Y:S02]  /*6160*/  IADD3.X R3, R165, UR61, RZ, P2, !PT ;  /* 0x0000003da5037c10 */ /* 0x000fe400097fe4ff */
[----:B------:R-:W4:Y:S01]  /*6170*/  LDL.64 R164, [R1+0x348] ;  /* 0x0003480001a47983 */ /* 0x000f220000100a00 */
[----:B------:R-:W-:-:S04]  /*6180*/  IADD3 R6, P2, R168, UR60, RZ ;  /* 0x0000003ca8067c10 */ /* 0x000fc8000ff5e0ff */
[----:B------:R-:W-:Y:S02]  /*6190*/  IADD3.X R7, R169, UR61, RZ, P2, !PT ;  /* 0x0000003da9077c10 */ /* 0x000fe400097fe4ff */
[----:B------:R-:W4:Y:S01]  /*61a0*/  LDL.64 R168, [R1+0x358] ;  /* 0x0003580001a87983 */ /* 0x000f220000100a00 */
[C---:B------:R-:W-:Y:S02]  /*61b0*/  ISETP.GT.AND P0, PT, R0.reuse, 0x13, PT ;  /* 0x000000130000780c */ /* 0x040fe40003f04270 */
[----:B------:R-:W-:-:S11]  /*61c0*/  ISETP.GT.AND P1, PT, R0, 0x14, PT ;  /* 0x000000140000780c */ /* 0x000fd60003f24270 */
[----:B------:R2:W4:Y:S04]  /*61d0*/  @P0 LDG.E.U16 R98, desc[UR6][R4.64] ;  /* 0x0000000604620981 */ /* 0x000528000c1e1500 */
[----:B------:R0:W4:Y:S04]  /*61e0*/  @P0 LDG.E.U16 R99, desc[UR6][R2.64] ;  /* 0x0000000602630981 */ /* 0x000128000c1e1500 */
[----:B------:R-:W4:Y:S01]  /*61f0*/  @P0 LDG.E.U16 R97, desc[UR6][R6.64] ;  /* 0x0000000606610981 */ /* 0x000f22000c1e1500 */
[----:B--2---:R-:W-:-:S04]  /*6200*/  IADD3 R4, P3, R172, UR60, RZ ;  /* 0x0000003cac047c10 */ /* 0x004fc8000ff7e0ff */
[----:B------:R-:W-:Y:S02]  /*6210*/  IADD3.X R5, R173, UR61, RZ, P3, !PT ;  /* 0x0000003dad057c10 */ /* 0x000fe40009ffe4ff */
[----:B0-----:R-:W-:Y:S01]  /*6220*/  IADD3 R2, P2, R166, UR60, RZ ;  /* 0x0000003ca6027c10 */ /* 0x001fe2000ff5e0ff */
[----:B------:R-:W2:Y:S03]  /*6230*/  LDL.64 R172, [R1+0x360] ;  /* 0x0003600001ac7983 */ /* 0x000ea60000100a00 */
[----:B------:R-:W-:Y:S01]  /*6240*/  IADD3.X R3, R167, UR61, RZ, P2, !PT ;  /* 0x0000003da7037c10 */ /* 0x000fe200097fe4ff */
[----:B------:R-:W2:Y:S04]  /*6250*/  @P0 LDG.E.U16 R100, desc[UR6][R4.64] ;  /* 0x0000000604640981 */ /* 0x000ea8000c1e1500 */
[----:B------:R3:W2:Y:S04]  /*6260*/  @P1 LDG.E.U16 R115, desc[UR6][R2.64] ;  /* 0x0000000602731981 */ /* 0x0006a8000c1e1500 */
[----:B------:R-:W2:Y:S01]  /*6270*/  LDL.64 R166, [R1+0x370] ;  /* 0x0003700001a67983 */ /* 0x000ea20000100a00 */
[----:B---3--:R-:W-:-:S04]  /*6280*/  IADD3 R2, P0, R170, UR60, RZ ;  /* 0x0000003caa027c10 */ /* 0x008fc8000ff1e0ff */
[----:B------:R-:W-:Y:S02]  /*6290*/  IADD3.X R3, R171, UR61, RZ, P0, !PT ;  /* 0x0000003dab037c10 */ /* 0x000fe400087fe4ff */
[----:B------:R-:W3:Y:S01]  /*62a0*/  LDL.64 R170, [R1+0x378] ;  /* 0x0003780001aa7983 */ /* 0x000ee20000100a00 */
[----:B----4-:R-:W-:-:S03]  /*62b0*/  IADD3 R6, P3, R164, UR60, RZ ;  /* 0x0000003ca4067c10 */ /* 0x010fc6000ff7e0ff */
[----:B------:R2:W4:Y:S01]  /*62c0*/  @P1 LDG.E.U16 R113, desc[UR6][R2.64] ;  /* 0x0000000602711981 */ /* 0x000522000c1e1500 */
[----:B------:R-:W-:-:S03]  /*62d0*/  IADD3.X R7, R165, UR61, RZ, P3, !PT ;  /* 0x0000003da5077c10 */ /* 0x000fc60009ffe4ff */
[----:B------:R-:W3:Y:S01]  /*62e0*/  LDL.64 R164, [R1+0x368] ;  /* 0x0003680001a47983 */ /* 0x000ee20000100a00 */
[----:B------:R-:W-:Y:S02]  /*62f0*/  IADD3 R4, P2, R168, UR60, RZ ;  /* 0x0000003ca8047c10 */ /* 0x000fe4000ff5e0ff */
[----:B------:R-:W-:Y:S01]  /*6300*/  ISETP.GT.AND P0, PT, R0, 0x15, PT ;  /* 0x000000150000780c */ /* 0x000fe20003f04270 */
[----:B------:R0:W4:Y:S01]  /*6310*/  @P1 LDG.E.U16 R114, desc[UR6][R6.64] ;  /* 0x0000000606721981 */ /* 0x000122000c1e1500 */
[----:B------:R-:W-:-:S03]  /*6320*/  IADD3.X R5, R169, UR61, RZ, P2, !PT ;  /* 0x0000003da9057c10 */ /* 0x000fc600097fe4ff */
[----:B------:R-:W4:Y:S04]  /*6330*/  LDL.64 R168, [R1+0x390] ;  /* 0x0003900001a87983 */ /* 0x000f280000100a00 */
[----:B------:R3:W4:Y:S01]  /*6340*/  @P1 LDG.E.U16 R116, desc[UR6][R4.64] ;  /* 0x0000000604741981 */ /* 0x000722000c1e1500 */
[----:B--2---:R-:W-:-:S04]  /*6350*/  IADD3 R2, P2, R166, UR60, RZ ;  /* 0x0000003ca6027c10 */ /* 0x004fc8000ff5e0ff */
[----:B------:R-:W-:Y:S02]  /*6360*/  IADD3.X R3, R167, UR61, RZ, P2, !PT ;  /* 0x0000003da7037c10 */ /* 0x000fe400097fe4ff */
[----:B------:R-:W2:Y:S01]  /*6370*/  LDL.64 R166, [R1+0x388] ;  /* 0x0003880001a67983 */ /* 0x000ea20000100a00 */
[----:B0-----:R-:W-:-:S03]  /*6380*/  IADD3 R6, P2, R172, UR60, RZ ;  /* 0x0000003cac067c10 */ /* 0x001fc6000ff5e0ff */
[----:B------:R4:W2:Y:S01]  /*6390*/  @P0 LDG.E.U16 R86, desc[UR6][R2.64] ;  /* 0x0000000602560981 */ /* 0x0008a2000c1e1500 */
[----:B------:R-:W-:-:S05]  /*63a0*/  IADD3.X R7, R173, UR61, RZ, P2, !PT ;  /* 0x0000003dad077c10 */ /* 0x000fca00097fe4ff */
[----:B------:R-:W2:Y:S01]  /*63b0*/  @P0 LDG.E.U16 R33, desc[UR6][R6.64] ;  /* 0x0000000606210981 */ /* 0x000ea2000c1e1500 */
[----:B---3--:R-:W-:-:S04]  /*63c0*/  IADD3 R4, P1, R164, UR60, RZ ;  /* 0x0000003ca4047c10 */ /* 0x008fc8000ff3e0ff */
[----:B------:R-:W-:Y:S02]  /*63d0*/  IADD3.X R5, R165, UR61, RZ, P1, !PT ;  /* 0x0000003da5057c10 */ /* 0x000fe40008ffe4ff */
[----:B------:R-:W3:Y:S04]  /*63e0*/  LDL.LU.64 R164, [R1+0x8b0] ;  /* 0x0008b00001a47983 */ /* 0x000ee80000300a00 */
[----:B------:R0:W3:Y:S01]  /*63f0*/  @P0 LDG.E.U16 R87, desc[UR6][R4.64] ;  /* 0x0000000604570981 */ /* 0x0000e2000c1e1500 */
[----:B----4-:R-:W-:-:S03]  /*6400*/  IADD3 R2, P2, R168, UR60, RZ ;  /* 0x0000003ca8027c10 */ /* 0x010fc6000ff5e0ff */
[----:B------:R-:W4:Y:S01]  /*6410*/  LDL.64 R172, [R1+0x398] ;  /* 0x0003980001ac7983 */ /* 0x000f220000100a00 */
[----:B0-----:R-:W-:-:S04]  /*6420*/  IADD3 R4, P3, R170, UR60, RZ ;  /* 0x0000003caa047c10 */ /* 0x001fc8000ff7e0ff */
[----:B------:R-:W-:Y:S02]  /*6430*/  IADD3.X R5, R171, UR61, RZ, P3, !PT ;  /* 0x0000003dab057c10 */ /* 0x000fe40009ffe4ff */
[----:B------:R-:W-:Y:S01]  /*6440*/  IADD3.X R3, R169, UR61, RZ, P2, !PT ;  /* 0x0000003da9037c10 */ /* 0x000fe200097fe4ff */
[----:B------:R-:W3:Y:S04]  /*6450*/  LDL.64 R170, [R1+0x3a8] ;  /* 0x0003a80001aa7983 */ /* 0x000ee80000100a00 */
[----:B------:R-:W3:Y:S04]  /*6460*/  @P0 LDG.E.U16 R85, desc[UR6][R4.64] ;  /* 0x0000000604550981 */ /* 0x000ee8000c1e1500 */
[----:B------:R-:W3:Y:S04]  /*6470*/  LDL.64 R168, [R1+0x3b0] ;  /* 0x0003b00001a87983 */ /* 0x000ee80000100a00 */
[----:B------:R-:W4:Y:S01]  /*6480*/  LDL.64 R4, [R1+0x380] ;  /* 0x0003800001047983 */ /* 0x000f220000100a00 */
[----:B------:R-:W-:-:S02]  /*6490*/  ISETP.GT.AND P1, PT, R0, 0x16, PT ;  /* 0x000000160000780c */ /* 0x000fc40003f24270 */
[----:B--2---:R-:W-:-:S04]  /*64a0*/  IADD3 R6, P3, R166, UR60, RZ ;  /* 0x0000003ca6067c10 */ /* 0x004fc8000ff7e0ff */
[----:B------:R-:W-:-:S07]  /*64b0*/  IADD3.X R7, R167, UR61, RZ, P3, !PT ;  /* 0x0000003da7077c10 */ /* 0x000fce0009ffe4ff */
[----:B------:R-:W2:Y:S04]  /*64c0*/  @P1 LDG.E.U16 R70, desc[UR6][R2.64] ;  /* 0x0000000602461981 */ /* 0x000ea8000c1e1500 */
[----:B------:R-:W2:Y:S04]  /*64d0*/  LDL.64 R166, [R1+0x3a0] ;  /* 0x0003a00001a67983 */ /* 0x000ea80000100a00 */
[----:B------:R4:W2:Y:S02]  /*64e0*/  @P1 LDG.E.U16 R71, desc[UR6][R6.64] ;  /* 0x0000000606471981 */ /* 0x0008a4000c1e1500 */
[----:B----4-:R-:W-:Y:S01]  /*64f0*/  IMAD.MOV.U32 R7, RZ, RZ, R5 ;  /* 0x000000ffff077224 */ /* 0x010fe200078e0005 */
[----:B------:R-:W-:Y:S01]  /*6500*/  IADD3 R2, P0, R4, UR60, RZ ;  /* 0x0000003c04027c10 */ /* 0x000fe2000ff1e0ff */
[----:B------:R-:W-:Y:S01]  /*6510*/  IMAD.MOV.U32 R6, RZ, RZ, R4 ;  /* 0x000000ffff067224 */ /* 0x000fe200078e0004 */
[----:B------:R-:W-:-:S02]  /*6520*/  IADD3 R4, P2, R172, UR60, RZ ;  /* 0x0000003cac047c10 */ /* 0x000fc4000ff5e0ff */
[----:B------:R-:W-:Y:S02]  /*6530*/  IADD3.X R3, R7, UR61, RZ, P0, !PT ;  /* 0x0000003d07037c10 */ /* 0x000fe400087fe4ff */
[----:B------:R-:W-:Y:S02]  /*6540*/  IADD3.X R5, R173, UR61, RZ, P2, !PT ;  /* 0x0000003dad057c10 */ /* 0x000fe400097fe4ff */
[----:B------:R-:W4:Y:S04]  /*6550*/  LDL.64 R172, [R1+0x3b8] ;  /* 0x0003b80001ac7983 */ /* 0x000f280000100a00 */
[----:B------:R3:W4:Y:S01]  /*6560*/  @P1 LDG.E.U16 R72, desc[UR6][R2.64] ;  /* 0x0000000602481981 */ /* 0x000722000c1e1500 */
[----:B------:R-:W-:-:S03]  /*6570*/  ISETP.GT.AND P0, PT, R0, 0x17, PT ;  /* 0x000000170000780c */ /* 0x000fc60003f04270 */
[----:B------:R0:W4:Y:S01]  /*6580*/  @P1 LDG.E.U16 R69, desc[UR6][R4.64] ;  /* 0x0000000604451981 */ /* 0x000122000c1e1500 */
[----:B---3--:R-:W-:-:S04]  /*6590*/  IADD3 R2, P2, R168, UR60, RZ ;  /* 0x0000003ca8027c10 */ /* 0x008fc8000ff5e0ff */
[----:B------:R-:W-:Y:S02]  /*65a0*/  IADD3.X R3, R169, UR61, RZ, P2, !PT ;  /* 0x0000003da9037c10 */ /* 0x000fe400097fe4ff */
[----:B------:R-:W3:Y:S01]  /*65b0*/  LDL.64 R168, [R1+0x3d0] ;  /* 0x0003d00001a87983 */ /* 0x000ee20000100a00 */
[----:B0-----:R-:W-:Y:S02]  /*65c0*/  IADD3 R4, P1, R170, UR60, RZ ;  /* 0x0000003caa047c10 */ /* 0x001fe4000ff3e0ff */
[----:B--2---:R-:W-:Y:S01]  /*65d0*/  IADD3 R6, P2, R166, UR60, RZ ;  /* 0x0000003ca6067c10 */ /* 0x004fe2000ff5e0ff */
[----:B------:R4:W2:Y:S01]  /*65e0*/  @P0 LDG.E.U16 R35, desc[UR6][R2.64] ;  /* 0x0000000602230981 */ /* 0x0008a2000c1e1500 */
[----:B------:R-:W-:-:S03]  /*65f0*/  IADD3.X R5, R171, UR61, RZ, P1, !PT ;  /* 0x0000003dab057c10 */ /* 0x000fc60008ffe4ff */
[----:B------:R-:W2:Y:S01]  /*6600*/  LDL.64 R170, [R1+0x3c8] ;  /* 0x0003c80001aa7983 */ /* 0x000ea20000100a00 */
[----:B------:R-:W-:-:S03]  /*6610*/  IADD3.X R7, R167, UR61, RZ, P2, !PT ;  /* 0x0000003da7077c10 */ /* 0x000fc600097fe4ff */
[----:B------:R-:W2:Y:S04]  /*6620*/  LDL.LU.64 R166, [R1+0x8a8] ;  /* 0x0008a80001a67983 */ /* 0x000ea80000300a00 */
[----:B------:R-:W2:Y:S01]  /*6630*/  @P0 LDG.E.U16 R56, desc[UR6][R6.64] ;  /* 0x0000000606380981 */ /* 0x000ea2000c1e1500 */
[----:B------:R-:W-:-:S03]  /*6640*/  ISETP.GT.AND P2, PT, R0, 0x18, PT ;  /* 0x000000180000780c */ /* 0x000fc60003f44270 */
[----:B------:R3:W2:Y:S04]  /*6650*/  @P0 LDG.E.U16 R34, desc[UR6][R4.64] ;  /* 0x0000000604220981 */ /* 0x0006a8000c1e1500 */
[----:B------:R-:W2:Y:S01]  /*6660*/  LDL.64 R6, [R1+0x3c0] ;  /* 0x0003c00001067983 */ /* 0x000ea20000100a00 */
[----:B----4-:R-:W-:-:S04]  /*6670*/  IADD3 R2, P1, R172, UR60, RZ ;  /* 0x0000003cac027c10 */ /* 0x010fc8000ff3e0ff */
[----:B------:R-:W-:Y:S02]  /*6680*/  IADD3.X R3, R173, UR61, RZ, P1, !PT ;  /* 0x0000003dad037c10 */ /* 0x000fe40008ffe4ff */
[----:B------:R-:W4:Y:S04]  /*6690*/  LDL.64 R172, [R1+0x3d8] ;  /* 0x0003d80001ac7983 */ /* 0x000f280000100a00 */
[----:B------:R2:W4:Y:S01]  /*66a0*/  @P0 LDG.E.U16 R36, desc[UR6][R2.64] ;  /* 0x0000000602240981 */ /* 0x000522000c1e1500 */
[----:B---3--:R-:W-:-:S04]  /*66b0*/  IADD3 R4, P1, R168, UR60, RZ ;  /* 0x0000003ca8047c10 */ /* 0x008fc8000ff3e0ff */
[----:B------:R-:W-:Y:S02]  /*66c0*/  IADD3.X R5, R169, UR61, RZ, P1, !PT ;  /* 0x0000003da9057c10 */ /* 0x000fe40008ffe4ff */
[----:B------:R-:W3:Y:S04]  /*66d0*/  LDL.LU.64 R168, [R1+0x8a0] ;  /* 0x0008a00001a87983 */ /* 0x000ee80000300a00 */
[----:B------:R-:W3:Y:S04]  /*66e0*/  @P2 LDG.E.U16 R183, desc[UR6][R4.64] ;  /* 0x0000000604b72981 */ /* 0x000ee8000c1e1500 */
[----:B------:R-:W3:Y:S01]  /*66f0*/  LDL.64 R4, [R1+0x3f0] ;  /* 0x0003f00001047983 */ /* 0x000ee20000100a00 */
[----:B--2---:R-:W-:-:S04]  /*6700*/  IADD3 R2, P0, R170, UR60, RZ ;  /* 0x0000003caa027c10 */ /* 0x004fc8000ff1e0ff */
[----:B------:R-:W-:Y:S02]  /*6710*/  IADD3.X R3, R171, UR61, RZ, P0, !PT ;  /* 0x0000003dab037c10 */ /* 0x000fe400087fe4ff */
[----:B------:R-:W2:Y:S04]  /*6720*/  LDL.64 R170, [R1+0x3e8] ;  /* 0x0003e80001aa7983 */ /* 0x000ea80000100a00 */
[----:B------:R0:W2:Y:S02]  /*6730*/  @P2 LDG.E.U16 R182, desc[UR6][R2.64] ;  /* 0x0000000602b62981 */ /* 0x0000a4000c1e1500 */
[----:B0-----:R-:W-:-:S04]  /*6740*/  IADD3 R2, P0, R6, UR60, RZ ;  /* 0x0000003c06027c10 */ /* 0x001fc8000ff1e0ff */
[----:B------:R-:W-:Y:S02]  /*6750*/  IADD3.X R3, R7, UR61, RZ, P0, !PT ;  /* 0x0000003d07037c10 */ /* 0x000fe400087fe4ff */
[----:B------:R-:W2:Y:S04]  /*6760*/  LDL.64 R6, [R1+0x3e0] ;  /* 0x0003e00001067983 */ /* 0x000ea80000100a00 */
[----:B------:R4:W2:Y:S02]  /*6770*/  @P2 LDG.E.U16 R181, desc[UR6][R2.64] ;  /* 0x0000000602b52981 */ /* 0x0008a4000c1e1500 */
[----:B----4-:R-:W-:-:S04]  /*6780*/  IADD3 R2, P0, R172, UR60, RZ ;  /* 0x0000003cac027c10 */ /* 0x010fc8000ff1e0ff */
[----:B------:R-:W-:Y:S02]  /*6790*/  IADD3.X R3, R173, UR61, RZ, P0, !PT ;  /* 0x0000003dad037c10 */ /* 0x000fe400087fe4ff */
[----:B------:R-:W4:Y:S04]  /*67a0*/  LDL.64 R172, [R1+0x3f8] ;  /* 0x0003f80001ac7983 */ /* 0x000f280000100a00 */
[----:B------:R3:W4:Y:S02]  /*67b0*/  @P2 LDG.E.U16 R120, desc[UR6][R2.64] ;  /* 0x0000000602782981 */ /* 0x000724000c1e1500 */
[----:B---3--:R-:W-:-:S04]  /*67c0*/  IADD3 R2, P0, R4, UR60, RZ ;  /* 0x0000003c04027c10 */ /* 0x008fc8000ff1e0ff */
[----:B------:R-:W-:Y:S02]  /*67d0*/  IADD3.X R3, R5, UR61, RZ, P0, !PT ;  /* 0x0000003d05037c10 */ /* 0x000fe400087fe4ff */
[----:B------:R-:W3:Y:S01]  /*67e0*/  LDL.64 R4, [R1+0x410] ;  /* 0x0004100001047983 */ /* 0x000ee20000100a00 */
[----:B------:R-:W-:-:S13]  /*67f0*/  ISETP.GT.AND P1, PT, R0, 0x19, PT ;  /* 0x000000190000780c */ /* 0x000fda0003f24270 */
[----:B------:R2:W3:Y:S02]  /*6800*/  @P1 LDG.E.U16 R135, desc[UR6][R2.64] ;  /* 0x0000000602871981 */ /* 0x0004e4000c1e1500 */
        /* <DEDUP_REMOVED lines=87> */
[----:B------:R-:W-:Y:S01]  /*6d80*/  ISETP.GT.AND P2, PT, R0, 0x1, PT ;  /* 0x000000010000780c */ /* 0x000fe20003f44270 */
[----:B------:R-:W2:Y:S04]  /*6d90*/  LDL.LU.64 R170, [R1+0x898] ;  /* 0x0008980001aa7983 */ /* 0x000ea80000300a00 */
[----:B------:R0:W2:Y:S02]  /*6da0*/  @P1 LDG.E.U16 R67, desc[UR6][R2.64] ;  /* 0x0000000602431981 */ /* 0x0000a4000c1e1500 */
[----:B0-----:R-:W-:Y:S02]  /*6db0*/  IADD3 R2, P0, R6, UR60, RZ ;  /* 0x0000003c06027c10 */ /* 0x001fe4000ff1e0ff */
[----:B------:R-:W0:Y:S02]  /*6dc0*/  LDC R6, c[0x0][0x238] ;  /* 0x00008e00ff067b82 */ /* 0x000e240000000800 */
[----:B------:R-:W-:-:S05]  /*6dd0*/  IADD3.X R3, R7, UR61, RZ, P0, !PT ;  /* 0x0000003d07037c10 */ /* 0x000fca00087fe4ff */
[----:B------:R4:W2:Y:S02]  /*6de0*/  @P1 LDG.E.U16 R68, desc[UR6][R2.64] ;  /* 0x0000000602441981 */ /* 0x0008a4000c1e1500 */
[----:B----4-:R-:W-:-:S04]  /*6df0*/  IADD3 R2, P0, R172, UR60, RZ ;  /* 0x0000003cac027c10 */ /* 0x010fc8000ff1e0ff */
[----:B------:R-:W-:Y:S02]  /*6e00*/  IADD3.X R3, R173, UR61, RZ, P0, !PT ;  /* 0x0000003dad037c10 */ /* 0x000fe400087fe4ff */
[----:B------:R-:W-:Y:S01]  /*6e10*/  ISETP.GT.AND P0, PT, R0, 0x1f, PT ;  /* 0x0000001f0000780c */ /* 0x000fe20003f04270 */
[----:B------:R-:W4:Y:S04]  /*6e20*/  LDL.LU.64 R172, [R1+0x890] ;  /* 0x0008900001ac7983 */ /* 0x000f280000300a00 */
[----:B------:R3:W4:Y:S02]  /*6e30*/  @P1 LDG.E.U16 R65, desc[UR6][R2.64] ;  /* 0x0000000602411981 */ /* 0x000724000c1e1500 */
[----:B---3--:R-:W-:-:S04]  /*6e40*/  IADD3 R2, P1, R4, UR60, RZ ;  /* 0x0000003c04027c10 */ /* 0x008fc8000ff3e0ff */
[----:B------:R-:W-:-:S05]  /*6e50*/  IADD3.X R3, R5, UR61, RZ, P1, !PT ;  /* 0x0000003d05037c10 */ /* 0x000fca0008ffe4ff */
[----:B------:R0:W3:Y:S02]  /*6e60*/  @P0 LDG.E.U16 R37, desc[UR6][R2.64] ;  /* 0x0000000602250981 */ /* 0x0000e4000c1e1500 */
[----:B0-----:R-:W-:-:S03]  /*6e70*/  IMAD.WIDE R2, R6, 0x2, R250 ;  /* 0x0000000206027825 */ /* 0x001fc600078e02fa */
[----:B------:R-:W-:-:S04]  /*6e80*/  IADD3 R2, P1, R2, UR60, RZ ;  /* 0x0000003c02027c10 */ /* 0x000fc8000ff3e0ff */
[----:B------:R-:W-:-:S05]  /*6e90*/  IADD3.X R3, R3, UR61, RZ, P1, !PT ;  /* 0x0000003d03037c10 */ /* 0x000fca0008ffe4ff */
[----:B------:R0:W2:Y:S02]  /*6ea0*/  @P2 LDG.E.U16 R123, desc[UR6][R2.64] ;  /* 0x00000006027b2981 */ /* 0x0000a4000c1e1500 */
[----:B0-----:R-:W-:-:S03]  /*6eb0*/  IMAD.WIDE R2, R6, 0x2, R248 ;  /* 0x0000000206027825 */ /* 0x001fc600078e02f8 */
[----:B------:R-:W-:-:S04]  /*6ec0*/  IADD3 R2, P1, R2, UR60, RZ ;  /* 0x0000003c02027c10 */ /* 0x000fc8000ff3e0ff */
[----:B------:R-:W-:-:S05]  /*6ed0*/  IADD3.X R3, R3, UR61, RZ, P1, !PT ;  /* 0x0000003d03037c10 */ /* 0x000fca0008ffe4ff */
[----:B------:R0:W4:Y:S02]  /*6ee0*/  @P2 LDG.E.U16 R122, desc[UR6][R2.64] ;  /* 0x00000006027a2981 */ /* 0x000124000c1e1500 */
[----:B0-----:R-:W-:Y:S02]  /*6ef0*/  IMAD.WIDE R2, R6, 0x2, R174 ;  /* 0x0000000206027825 */ /* 0x001fe400078e02ae */
[----:B------:R-:W3:Y:S01]  /*6f00*/  LDL.LU.64 R174, [R1+0x888] ;  /* 0x0008880001ae7983 */ /* 0x000ee20000300a00 */
[----:B------:R-:W-:-:S04]  /*6f10*/  IADD3 R4, P1, R2, UR60, RZ ;  /* 0x0000003c02047c10 */ /* 0x000fc8000ff3e0ff */
[----:B------:R-:W-:Y:S01]  /*6f20*/  IADD3.X R5, R3, UR61, RZ, P1, !PT ;  /* 0x0000003d03057c10 */ /* 0x000fe20008ffe4ff */
[----:B------:R-:W-:-:S04]  /*6f30*/  IMAD.WIDE R2, R6, 0x2, R176 ;  /* 0x0000000206027825 */ /* 0x000fc800078e02b0 */
[----:B------:R0:W2:Y:S01]  /*6f40*/  @P2 LDG.E.U16 R121, desc[UR6][R4.64] ;  /* 0x0000000604792981 */ /* 0x0000a2000c1e1500 */
[----:B------:R-:W-:-:S04]  /*6f50*/  IADD3 R2, P1, R2, UR60, RZ ;  /* 0x0000003c02027c10 */ /* 0x000fc8000ff3e0ff */
[----:B------:R-:W-:Y:S01]  /*6f60*/  IADD3.X R3, R3, UR61, RZ, P1, !PT ;  /* 0x0000003d03037c10 */ /* 0x000fe20008ffe4ff */
[----:B0-----:R-:W-:-:S04]  /*6f70*/  IMAD R4, R6, 0x1f, RZ ;  /* 0x0000001f06047824 */ /* 0x001fc800078e02ff */
[----:B------:R0:W3:Y:S02]  /*6f80*/  @P2 LDG.E.U16 R124, desc[UR6][R2.64] ;  /* 0x00000006027c2981 */ /* 0x0000e4000c1e1500 */
[----:B0-----:R-:W-:-:S03]  /*6f90*/  IMAD.WIDE R2, R4, 0x2, R248 ;  /* 0x0000000204027825 */ /* 0x001fc600078e02f8 */
[----:B------:R-:W-:Y:S01]  /*6fa0*/  IADD3 R2, P1, R2, UR60, RZ ;  /* 0x0000003c02027c10 */ /* 0x000fe2000ff3e0ff */
[----:B------:R0:W-:Y:S03]  /*6fb0*/  STL.64 [R1+0x638], R248 ;  /* 0x000638f801007387 */ /* 0x0001e60000100a00 */
[----:B------:R-:W-:-:S05]  /*6fc0*/  IADD3.X R3, R3, UR61, RZ, P1, !PT ;  /* 0x0000003d03037c10 */ /* 0x000fca0008ffe4ff */
[----:B------:R1:W3:Y:S01]  /*6fd0*/  @P0 LDG.E.U16 R38, desc[UR6][R2.64] ;  /* 0x0000000602260981 */ /* 0x0002e2000c1e1500 */
[----:B0-----:R-:W0:Y:S01]  /*6fe0*/  S2R R249, SR_TID.X ;  /* 0x0000000000f97919 */ /* 0x001e220000002100 */
[----:B-1----:R-:W-:-:S03]  /*6ff0*/  IMAD.WIDE R2, R4, 0x2, R250 ;  /* 0x0000000204027825 */ /* 0x002fc600078e02fa */
[----:B------:R-:W-:-:S04]  /*7000*/  IADD3 R2, P1, R2, UR60, RZ ;  /* 0x0000003c02027c10 */ /* 0x000fc8000ff3e0ff */
[----:B------:R-:W-:-:S05]  /*7010*/  IADD3.X R3, R3, UR61, RZ, P1, !PT ;  /* 0x0000003d03037c10 */ /* 0x000fca0008ffe4ff */
[----:B------:R1:W3:Y:S02]  /*7020*/  @P0 LDG.E.U16 R39, desc[UR6][R2.64] ;  /* 0x0000000602270981 */ /* 0x0002e4000c1e1500 */
[----:B-1----:R-:W-:-:S03]  /*7030*/  IMAD.WIDE R2, R4, 0x2, R176 ;  /* 0x0000000204027825 */ /* 0x002fc600078e02b0 */
[----:B------:R-:W-:-:S04]  /*7040*/  IADD3 R2, P1, R2, UR60, RZ ;  /* 0x0000003c02027c10 */ /* 0x000fc8000ff3e0ff */
[----:B------:R-:W-:-:S05]  /*7050*/  IADD3.X R3, R3, UR61, RZ, P1, !PT ;  /* 0x0000003d03037c10 */ /* 0x000fca0008ffe4ff */
[----:B------:R0:W3:Y:S04]  /*7060*/  @P0 LDG.E.U16 R40, desc[UR6][R2.64] ;  /* 0x0000000602280981 */ /* 0x0000e8000c1e1500 */
[----:B------:R-:W-:Y:S04]  /*7070*/  STL.64 [R1+0x640], R250 ;  /* 0x000640fa01007387 */ /* 0x000fe80000100a00 */
[----:B------:R-:W3:Y:S01]  /*7080*/  LDL.LU.64 R176, [R1+0x880] ;  /* 0x0008800001b07983 */ /* 0x000ee20000300a00 */
[----:B0-----:R-:W-:-:S04]  /*7090*/  LOP3.LUT R2, R249, 0x1f, RZ, 0xc0, !PT ;  /* 0x0000001ff9027812 */ /* 0x001fc800078ec0ff */
[----:B------:R-:W-:Y:S02]  /*70a0*/  ISETP.GE.AND P0, PT, R2, R0, PT ;  /* 0x000000000200720c */ /* 0x000fe40003f06270 */
[----:B------:R-:W4:Y:S01]  /*70b0*/  LDL.LU R2, [R1+0x80] ;  /* 0x0000800001027983 */ /* 0x000f220000300800 */
[----:B------:R-:W0:Y:S01]  /*70c0*/  S2R R6, SR_TID.X ;  /* 0x0000000000067919 */ /* 0x000e220000002100 */
[----:B------:R-:W-:-:S04]  /*70d0*/  LOP3.LUT R18, R19, R18, RZ, 0x3c, !PT ;  /* 0x0000001213127212 */ /* 0x000fc800078e3cff */
[----:B------:R-:W-:-:S05]  /*70e0*/  LOP3.LUT R19, R19, R18, RZ, 0x3c, !PT ;  /* 0x0000001213137212 */ /* 0x000fca00078e3cff */
[----:B------:R1:W-:Y:S01]  /*70f0*/  STL.64 [R1+0xc0], R18 ;  /* 0x0000c01201007387 */ /* 0x0003e20000100a00 */
[----:B0-----:R-:W-:-:S05]  /*7100*/  LOP3.LUT R3, R6, 0x1f, RZ, 0xc0, !PT ;  /* 0x0000001f06037812 */ /* 0x001fca00078ec0ff */
[----:B------:R-:W-:-:S04]  /*7110*/  IMAD R3, R3, UR12, RZ ;  /* 0x0000000c03037c24 */ /* 0x000fc8000f8e02ff */
[----:B------:R-:W-:Y:S01]  /*7120*/  IMAD.WIDE R4, R3, 0x2, R18 ;  /* 0x0000000203047825 */ /* 0x000fe200078e0212 */
[----:B------:R-:W-:Y:S03]  /*7130*/  BAR.SYNC.DEFER_BLOCKING 0x0 ;  /* 0x0000000000007b1d */ /* 0x000fe60000010000 */
[----:B-1----:R-:W-:Y:S02]  /*7140*/  IMAD.MOV.U32 R18, RZ, RZ, R21 ;  /* 0x000000ffff127224 */ /* 0x002fe400078e0015 */
[----:B------:R-:W-:-:S05]  /*7150*/  IMAD.MOV.U32 R19, RZ, RZ, R20 ;  /* 0x000000ffff137224 */ /* 0x000fca00078e0014 */
[----:B------:R0:W-:Y:S01]  /*7160*/  STL.64 [R1+0xc8], R18 ;  /* 0x0000c81201007387 */ /* 0x0001e20000100a00 */
[----:B------:R-:W-:-:S03]  /*7170*/  IMAD.MOV.U32 R21, RZ, RZ, R252 ;  /* 0x000000ffff157224 */ /* 0x000fc600078e00fc */
[----:B------:R-:W2:Y:S04]  /*7180*/  LDL.LU R7, [R1+0x90] ;  /* 0x0000900001077983 */ /* 0x000ea80000300800 */
[----:B------:R1:W3:Y:S02]  /*7190*/  @!P0 LDG.E.U16 R49, desc[UR6][R4.64] ;  /* 0x0000000604318981 */ /* 0x0002e4000c1e1500 */
[----:B-1----:R-:W-:-:S04]  /*71a0*/  IMAD.WIDE R4, R3, 0x2, R18 ;  /* 0x0000000203047825 */ /* 0x002fc800078e0212 */
[----:B0-----:R-:W-:Y:S01]  /*71b0*/  IMAD.MOV.U32 R18, RZ, RZ, R23 ;  /* 0x000000ffff127224 */ /* 0x001fe200078e0017 */
[----:B------:R0:W3:Y:S01]  /*71c0*/  @!P0 LDG.E.U16 R41, desc[UR6][R4.64] ;  /* 0x0000000604298981 */ /* 0x0000e2000c1e1500 */
[----:B------:R-:W-:Y:S02]  /*71d0*/  IMAD.MOV.U32 R19, RZ, RZ, R22 ;  /* 0x000000ffff137224 */ /* 0x000fe400078e0016 */
[----:B0-----:R-:W-:-:S03]  /*71e0*/  IMAD.WIDE R4, R3, 0x2, R18 ;  /* 0x0000000203047825 */ /* 0x001fc600078e0212 */
[----:B------:R0:W-:Y:S04]  /*71f0*/  STL.64 [R1+0xd0], R18 ;  /* 0x0000d01201007387 */ /* 0x0001e80000100a00 */
[----:B------:R1:W3:Y:S04]  /*7200*/  @!P0 LDG.E.U16 R48, desc[UR6][R4.64] ;  /* 0x0000000604308981 */ /* 0x0002e8000c1e1500 */
[----:B0-----:R-:W3:Y:S04]  /*7210*/  LDL.LU R19, [R1+0x94] ;  /* 0x0000940001137983 */ /* 0x001ee80000300800 */
[----:B------:R-:W3:Y:S01]  /*7220*/  LDL.LU R18, [R1+0x98] ;  /* 0x0000980001127983 */ /* 0x000ee20000300800 */
[----:B----4-:R-:W-:-:S04]  /*7230*/  IMAD.MOV.U32 R20, RZ, RZ, R2 ;  /* 0x000000ffff147224 */ /* 0x010fc800078e0002 */
[----:B-1----:R-:W-:Y:S01]  /*7240*/  IMAD.WIDE R4, R3, 0x2, R20 ;  /* 0x0000000203047825 */ /* 0x002fe200078e0214 */
[----:B------:R0:W-:Y:S04]  /*7250*/  STL.64 [R1+0xd8], R20 ;  /* 0x0000d81401007387 */ /* 0x0001e80000100a00 */
[----:B------:R2:W4:Y:S04]  /*7260*/  @!P0 LDG.E.U16 R42, desc[UR6][R4.64] ;  /* 0x00000006042a8981 */ /* 0x000528000c1e1500 */
[----:B0-----:R-:W4:Y:S04]  /*7270*/  LDL.LU R21, [R1+0x9c] ;  /* 0x00009c0001157983 */ /* 0x001f280000300800 */
[----:B------:R-:W4:Y:S04]  /*7280*/  LDL.LU R20, [R1+0xa0] ;  /* 0x0000a00001147983 */ /* 0x000f280000300800 */
[----:B------:R-:W3:Y:S01]  /*7290*/  LDL.LU R5, [R1+0x84] ;  /* 0x0000840001057983 */ /* 0x000ee20000300800 */
[C---:B------:R-:W-:Y:S01]  /*72a0*/  IMAD.SHL.U32 R2, R6.reuse, 0x2, RZ ;  /* 0x0000000206027824 */ /* 0x040fe200078e00ff */
[----:B------:R-:W-:-:S04]  /*72b0*/  LOP3.LUT R6, R6, 0x40, RZ, 0xc0, !PT ;  /* 0x0000004006067812 */ /* 0x000fc800078ec0ff */
[----:B------:R-:W-:-:S05]  /*72c0*/  LOP3.LUT R2, R2, 0x7e, RZ, 0xc0, !PT ;  /* 0x0000007e02027812 */ /* 0x000fca00078ec0ff */
[----:B------:R-:W-:Y:S02]  /*72d0*/  IMAD R2, R6, 0x40, R2 ;  /* 0x0000004006027824 */ /* 0x000fe400078e0202 */
[----:B--2---:R-:W-:-:S05]  /*72e0*/  IMAD.MOV.U32 R4, RZ, RZ, R7 ;  /* 0x000000ffff047224 */ /* 0x004fca00078e0007 */
[----:B---3--:R0:W-:Y:S04]  /*72f0*/  STL.64 [R1+0xb8], R4 ;  /* 0x0000b80401007387 */ /* 0x0081e80000100a00 */
[----:B------:R-:W2:Y:S04]  /*7300*/  LDL.LU R7, [R1+0xa4] ;  /* 0x0000a40001077983 */ /* 0x000ea80000300800 */
[----:B------:R-:W3:Y:S01]  /*7310*/  LDL.LU R6, [R1+0x5dc] ;  /* 0x0005dc0001067983 */ /* 0x000ee20000300800 */
[----:B0-----:R-:W-:-:S03]  /*7320*/  IMAD.WIDE R4, R3, 0x2, R4 ;  /* 0x0000000203047825 */ /* 0x001fc600078e0204 */
[----:B------:R0:W-:Y:S04]  /*7330*/  STL.64 [R1+0xb0], R18 ;  /* 0x0000b01201007387 */ /* 0x0001e80000100a00 */
[----:B------:R1:W3:Y:S02]  /*7340*/  @!P0 LDG.E.U16 R43, desc[UR6][R4.64] ;  /* 0x00000006042b8981 */ /* 0x0002e4000c1e1500 */
[C---:B-1----:R-:W-:Y:S02]  /*7350*/  IMAD.WIDE R4, R3.reuse, 0x2, R18 ;  /* 0x0000000203047825 */ /* 0x042fe400078e0212 */
[----:B0-----:R-:W3:Y:S04]  /*7360*/  LDL.LU R19, [R1+0x5e0] ;  /* 0x0005e00001137983 */ /* 0x001ee80000300800 */
[----:B------:R-:W3:Y:S04]  /*7370*/  LDL.LU R18, [R1+0x5e4] ;  /* 0x0005e40001127983 */ /* 0x000ee80000300800 */
[----:B------:R0:W3:Y:S04]  /*7380*/  @!P0 LDG.E.U16 R50, desc[UR6][R4.64] ;  /* 0x0000000604328981 */ /* 0x0000e8000c1e1500 */
[----:B----4-:R1:W-:Y:S04]  /*7390*/  STL.64 [R1+0xa8], R20 ;  /* 0x0000a81401007387 */ /* 0x0103e80000100a00 */
[----:B------:R4:W-:Y:S01]  /*73a0*/  STS.U16 [R2+UR4], R13 ;  /* 0x0000000d02007988 */ /* 0x0009e20008000404 */
[----:B0-----:R-:W-:-:S05]  /*73b0*/  IMAD.WIDE R4, R3, 0x2, R20 ;  /* 0x0000000203047825 */ /* 0x001fca00078e0214 */
[----:B------:R2:W3:Y:S04]  /*73c0*/  @!P0 LDG.E.U16 R44, desc[UR6][R4.64] ;  /* 0x00000006042c8981 */ /* 0x0004e8000c1e1500 */
[----:B-1----:R-:W3:Y:S04]  /*73d0*/  LDL.LU R20, [R1+0x5e8] ;  /* 0x0005e80001147983 */ /* 0x002ee80000300800 */
[----:B----4-:R-:W4:Y:S04]  /*73e0*/  LDL.LU R13, [R1+0x5ec] ;  /* 0x0005ec00010d7983 */ /* 0x010f280000300800 */
[----:B------:R0:W-:Y:S04]  /*73f0*/  STS.U16 [R2+UR4+0x6000], R16 ;  /* 0x0060001002007988 */ /* 0x0001e80008000404 */
[----:B------:R1:W-:Y:S01]  /*7400*/  STS.U16 [R2+UR4+0x2000], R15 ;  /* 0x0020000f02007988 */ /* 0x0003e20008000404 */
[----:B--2---:R-:W-:-:S03]  /*7410*/  IMAD.MOV.U32 R5, RZ, RZ, R7 ;  /* 0x000000ffff057224 */ /* 0x004fc600078e0007 */
[----:B------:R-:W2:Y:S01]  /*7420*/  LDL.LU R7, [R1+0x5f0] ;  /* 0x0005f00001077983 */ /* 0x000ea20000300800 */
[----:B---3--:R-:W-:-:S03]  /*7430*/  IMAD.MOV.U32 R4, RZ, RZ, R6 ;  /* 0x000000ffff047224 */ /* 0x008fc600078e0006 */
[----:B------:R-:W2:Y:S04]  /*7440*/  LDL.LU R6, [R1+0x5f4] ;  /* 0x0005f40001067983 */ /* 0x000ea80000300800 */
[----:B------:R3:W-:Y:S04]  /*7450*/  STL.64 [R1+0xa0], R4 ;  /* 0x0000a00401007387 */ /* 0x0007e80000100a00 */
[----:B0-----:R-:W2:Y:S04]  /*7460*/  LDL.LU R16, [R1+0x5f8] ;  /* 0x0005f80001107983 */ /* 0x001ea80000300800 */
[----:B-1----:R-:W2:Y:S01]  /*7470*/  LDL.LU R15, [R1+0x5fc] ;  /* 0x0005fc00010f7983 */ /* 0x002ea20000300800 */
[----:B------:R-:W-:Y:S01]  /*7480*/  PRMT R251, RZ, 0x7610, R251 ;  /* 0x00007610fffb7816 */ /* 0x000fe200000000fb */
[----:B---3--:R-:W-:-:S05]  /*7490*/  IMAD.WIDE R4, R3, 0x2, R4 ;  /* 0x0000000203047825 */ /* 0x008fca00078e0204 */
[----:B------:R0:W3:Y:S01]  /*74a0*/  @!P0 LDG.E.U16 R251, desc[UR6][R4.64] ;  /* 0x0000000604fb8981 */ /* 0x0000e2000c1e1500 */
[----:B------:R-:W-:Y:S01]  /*74b0*/  PRMT R250, RZ, 0x7610, R250 ;  /* 0x00007610fffa7816 */ /* 0x000fe200000000fa */
[----:B0-----:R-:W-:-:S05]  /*74c0*/  IMAD.WIDE R4, R3, 0x2, R18 ;  /* 0x0000000203047825 */ /* 0x001fca00078e0212 */
[----:B------:R0:W3:Y:S01]  /*74d0*/  @!P0 LDG.E.U16 R45, desc[UR6][R4.64] ;  /* 0x00000006042d8981 */ /* 0x0000e2000c1e1500 */
[----:B------:R-:W-:Y:S02]  /*74e0*/  IMAD.MOV.U32 R21, RZ, RZ, R20 ;  /* 0x000000ffff157224 */ /* 0x000fe400078e0014 */
[----:B----4-:R-:W-:Y:S01]  /*74f0*/  IMAD.MOV.U32 R20, RZ, RZ, R13 ;  /* 0x000000ffff147224 */ /* 0x010fe200078e000d */
[----:B------:R-:W-:Y:S03]  /*7500*/  STS.U16 [R2+UR4+0x400], R8 ;  /* 0x0004000802007988 */ /* 0x000fe60008000404 */
[----:B0-----:R-:W-:Y:S01]  /*7510*/  IMAD.WIDE R4, R3, 0x2, R20 ;  /* 0x0000000203047825 */ /* 0x001fe200078e0214 */
[----:B------:R-:W-:Y:S04]  /*7520*/  STS.U16 [R2+UR4+0x2400], R9 ;  /* 0x0024000902007988 */ /* 0x000fe80008000404 */
[----:B------:R2:W4:Y:S01]  /*7530*/  @!P0 LDG.E.U16 R250, desc[UR6][R4.64] ;  /* 0x0000000604fa8981 */ /* 0x000522000c1e1500 */
[----:B------:R-:W-:-:S03]  /*7540*/  PRMT R248, RZ, 0x7610, R248 ;  /* 0x00007610fff87816 */ /* 0x000fc600000000f8 */
[----:B------:R-:W3:Y:S04]  /*7550*/  LDL.LU R13, [R1+0x60c] ;  /* 0x00060c00010d7983 */ /* 0x000ee80000300800 */
[----:B------:R0:W-:Y:S04]  /*7560*/  STS.U16 [R2+UR4+0x4400], R11 ;  /* 0x0044000b02007988 */ /* 0x0001e80008000404 */
[----:B------:R1:W-:Y:S04]  /*7570*/  STS.U16 [R2+UR4+0x4000], R17 ;  /* 0x0040001102007988 */ /* 0x0003e80008000404 */
[----:B0-----:R-:W4:Y:S01]  /*7580*/  LDL.LU R11, [R1+0x604] ;  /* 0x00060400010b7983 */ /* 0x001f220000300800 */
[----:B--2---:R-:W-:-:S05]  /*7590*/  IMAD.WIDE R4, R3, 0x2, R6 ;  /* 0x0000000203047825 */ /* 0x004fca00078e0206 */
[----:B------:R0:W2:Y:S01]  /*75a0*/  @!P0 LDG.E.U16 R46, desc[UR6][R4.64] ;  /* 0x00000006042e8981 */ /* 0x0000a2000c1e1500 */
[----:B------:R-:W-:Y:S02]  /*75b0*/  IMAD.MOV.U32 R9, RZ, RZ, R16 ;  /* 0x000000ffff097224 */ /* 0x000fe400078e0010 */
[----:B------:R-:W-:Y:S02]  /*75c0*/  IMAD.MOV.U32 R8, RZ, RZ, R15 ;  /* 0x000000ffff087224 */ /* 0x000fe400078e000f */
[----:B------:R-:W2:Y:S02]  /*75d0*/  LDL.LU R15, [R1+0x614] ;  /* 0x00061400010f7983 */ /* 0x000ea40000300800 */
[----:B0-----:R-:W-:Y:S02]  /*75e0*/  IMAD.WIDE R4, R3, 0x2, R8 ;  /* 0x0000000203047825 */ /* 0x001fe400078e0208 */
[----:B-1----:R-:W2:Y:S04]  /*75f0*/  LDL.LU R17, [R1+0x618] ;  /* 0x0006180001117983 */ /* 0x002ea80000300800 */
[----:B------:R-:W2:Y:S04]  /*7600*/  LDL.LU R16, [R1+0x61c] ;  /* 0x00061c0001107983 */ /* 0x000ea80000300800 */
[----:B------:R0:W2:Y:S04]  /*7610*/  @!P0 LDG.E.U16 R248, desc[UR6][R4.64] ;  /* 0x0000000604f88981 */ /* 0x0000a8000c1e1500 */
[----:B------:R-:W3:Y:S04]  /*7620*/  LDL.LU R5, [R1+0x600] ;  /* 0x0006000001057983 */ /* 0x000ee80000300800 */
[----:B------:R4:W-:Y:S02]  /*7630*/  STS.U16 [R2+UR4+0x6400], R10 ;  /* 0x0064000a02007988 */ /* 0x0009e40008000404 */
[----:B----4-:R-:W-:-:S02]  /*7640*/  IMAD.MOV.U32 R10, RZ, RZ, R11 ;  /* 0x000000ffff0a7224 */ /* 0x010fc400078e000b */
[----:B---3--:R-:W-:Y:S02]  /*7650*/  IMAD.MOV.U32 R11, RZ, RZ, R5 ;  /* 0x000000ffff0b7224 */ /* 0x008fe400078e0005 */
[----:B0-----:R-:W-:-:S05]  /*7660*/  IMAD.WIDE R4, R3, 0x2, R10 ;  /* 0x0000000203047825 */ /* 0x001fca00078e020a */
[----:B------:R0:W3:Y:S04]  /*7670*/  @!P0 LDG.E.U16 R47, desc[UR6][R4.64] ;  /* 0x00000006042f8981 */ /* 0x0000e8000c1e1500 */
[----:B------:R-:W4:Y:S04]  /*7680*/  LDL.LU R5, [R1+0x608] ;  /* 0x0006080001057983 */ /* 0x000f280000300800 */
[----:B------:R1:W-:Y:S01]  /*7690*/  STS.U16 [R2+UR4+0x800], R12 ;  /* 0x0008000c02007988 */ /* 0x0003e20008000404 */
[----:B------:R-:W-:Y:S01]  /*76a0*/  PRMT R252, RZ, 0x7610, R252 ;  /* 0x00007610fffc7816 */ /* 0x000fe200000000fc */
[----:B-1----:R-:W-:-:S02]  /*76b0*/  IMAD.MOV.U32 R12, RZ, RZ, R13 ;  /* 0x000000ffff0c7224 */ /* 0x002fc400078e000d */
[----:B----4-:R-:W-:Y:S02]  /*76c0*/  IMAD.MOV.U32 R13, RZ, RZ, R5 ;  /* 0x000000ffff0d7224 */ /* 0x010fe400078e0005 */
[----:B0-----:R-:W-:-:S05]  /*76d0*/  IMAD.WIDE R4, R3, 0x2, R12 ;  /* 0x0000000203047825 */ /* 0x001fca00078e020c */
[----:B------:R0:W4:Y:S04]  /*76e0*/  @!P0 LDG.E.U16 R252, desc[UR6][R4.64] ;  /* 0x0000000604fc8981 */ /* 0x000128000c1e1500 */
[----:B------:R-:W3:Y:S04]  /*76f0*/  LDL.LU R5, [R1+0x610] ;  /* 0x0006100001057983 */ /* 0x000ee80000300800 */
[----:B------:R2:W-:Y:S01]  /*7700*/  STS.U16 [R2+UR4+0x2800], R14 ;  /* 0x0028000e02007988 */ /* 0x0005e20008000404 */
[----:B------:R-:W-:Y:S01]  /*7710*/  PRMT R23, RZ, 0x7610, R23 ;  /* 0x00007610ff177816 */ /* 0x000fe20000000017 */
[----:B--2---:R-:W-:Y:S01]  /*7720*/  IMAD.MOV.U32 R14, RZ, RZ, R15 ;  /* 0x000000ffff0e7224 */ /* 0x004fe200078e000f */
[----:B------:R-:W-:Y:S01]  /*7730*/  PRMT R22, RZ, 0x7610, R22 ;  /* 0x00007610ff167816 */ /* 0x000fe20000000016 */
[----:B------:R1:W-:Y:S04]  /*7740*/  STS.U16 [R2+UR4+0x4800], R179 ;  /* 0x004800b302007988 */ /* 0x0003e80008000404 */
[----:B------:R2:W-:Y:S04]  /*7750*/  STS.U16 [R2+UR4+0x6800], R180 ;  /* 0x006800b402007988 */ /* 0x0005e80008000404 */
[----:B------:R0:W-:Y:S04]  /*7760*/  STS.U16 [R2+UR4+0xc00], R181 ;  /* 0x000c00b502007988 */ /* 0x0001e80008000404 */
[----:B-1----:R-:W4:Y:S04]  /*7770*/  LDL.LU R179, [R1+0x87c] ;  /* 0x00087c0001b37983 */ /* 0x002f280000300800 */
[----:B--2---:R-:W2:Y:S04]  /*7780*/  LDL.LU R180, [R1+0x878] ;  /* 0x0008780001b47983 */ /* 0x004ea80000300800 */
[----:B0-----:R-:W2:Y:S04]  /*7790*/  LDL.LU R181, [R1+0x874] ;  /* 0x0008740001b57983 */ /* 0x001ea80000300800 */
[----:B------:R0:W-:Y:S04]  /*77a0*/  STS.U16 [R2+UR4+0x2c00], R182 ;  /* 0x002c00b602007988 */ /* 0x0001e80008000404 */
[----:B------:R1:W-:Y:S04]  /*77b0*/  STS.U16 [R2+UR4+0x4c00], R183 ;  /* 0x004c00b702007988 */ /* 0x0003e80008000404 */
[----:B------:R1:W-:Y:S04]  /*77c0*/  STS.U16 [R2+UR4+0x6c00], R120 ;  /* 0x006c007802007988 */ /* 0x0003e80008000404 */
[----:B0-----:R-:W2:Y:S04]  /*77d0*/  LDL.LU R182, [R1+0x870] ;  /* 0x0008700001b67983 */ /* 0x001ea80000300800 */
[----:B-1----:R-:W2:Y:S04]  /*77e0*/  LDL.LU R183, [R1+0x86c] ;  /* 0x00086c0001b77983 */ /* 0x002ea80000300800 */
[----:B------:R-:W2:Y:S01]  /*77f0*/  LDL.LU R120, [R1+0x868] ;  /* 0x0008680001787983 */ /* 0x000ea20000300800 */
[----:B---3--:R-:W-:-:S02]  /*7800*/  IMAD.MOV.U32 R15, RZ, RZ, R5 ;  /* 0x000000ffff0f7224 */ /* 0x008fc400078e0005 */
[----:B------:R-:W-:-:S05]  /*7810*/  IMAD.WIDE R4, R3, 0x2, R14 ;  /* 0x0000000203047825 */ /* 0x000fca00078e020e */
[----:B------:R0:W3:Y:S02]  /*7820*/  @!P0 LDG.E.U16 R23, desc[UR6][R4.64] ;  /* 0x0000000604178981 */ /* 0x0000e4000c1e1500 */
[----:B0-----:R-:W-:-:S05]  /*7830*/  IMAD.WIDE R4, R3, 0x2, R16 ;  /* 0x0000000203047825 */ /* 0x001fca00078e0210 */
[----:B------:R0:W2:Y:S02]  /*7840*/  @!P0 LDG.E.U16 R22, desc[UR6][R4.64] ;  /* 0x0000000604168981 */ /* 0x0000a4000c1e1500 */
[----:B0-----:R-:W-:-:S05]  /*7850*/  LOP3.LUT R4, R2, 0x10, RZ, 0x3c, !PT ;  /* 0x0000001002047812 */ /* 0x001fca00078e3cff */
[----:B------:R0:W-:Y:S04]  /*7860*/  STS.U16 [R4+UR4+0x80], R121 ;  /* 0x0000807904007988 */ /* 0x0001e80008000404 */
[----:B------:R1:W-:Y:S04]  /*7870*/  STS.U16 [R4+UR4+0x2080], R122 ;  /* 0x0020807a04007988 */ /* 0x0003e80008000404 */
[----:B------:R4:W-:Y:S04]  /*7880*/  STS.U16 [R4+UR4+0x4080], R123 ;  /* 0x0040807b04007988 */ /* 0x0009e80008000404 */
[----:B0-----:R-:W2:Y:S04]  /*7890*/  LDL.LU R121, [R1+0x864] ;  /* 0x0008640001797983 */ /* 0x001ea80000300800 */
[----:B-1----:R-:W2:Y:S04]  /*78a0*/  LDL.LU R122, [R1+0x860] ;  /* 0x00086000017a7983 */ /* 0x002ea80000300800 */
[----:B----4-:R-:W4:Y:S04]  /*78b0*/  LDL.LU R123, [R1+0x85c] ;  /* 0x00085c00017b7983 */ /* 0x010f280000300800 */
[----:B------:R0:W-:Y:S04]  /*78c0*/  STS.U16 [R4+UR4+0x6080], R124 ;  /* 0x0060807c04007988 */ /* 0x0001e80008000404 */
[----:B------:R1:W-:Y:S04]  /*78d0*/  STS.U16 [R4+UR4+0x480], R125 ;  /* 0x0004807d04007988 */ /* 0x0003e80008000404 */
[----:B------:R1:W-:Y:S04]  /*78e0*/  STS.U16 [R4+UR4+0x2480], R126 ;  /* 0x0024807e04007988 */ /* 0x0003e80008000404 */
[----:B0-----:R-:W4:Y:S04]  /*78f0*/  LDL.LU R124, [R1+0x858] ;  /* 0x00085800017c7983 */ /* 0x001f280000300800 */
[----:B-1----:R-:W4:Y:S04]  /*7900*/  LDL.LU R125, [R1+0x854] ;  /* 0x00085400017d7983 */ /* 0x002f280000300800 */
[----:B------:R-:W4:Y:S04]  /*7910*/  LDL.LU R126, [R1+0x850] ;  /* 0x00085000017e7983 */ /* 0x000f280000300800 */
[----:B------:R0:W-:Y:S04]  /*7920*/  STS.U16 [R4+UR4+0x4480], R127 ;  /* 0x0044807f04007988 */ /* 0x0001e80008000404 */
[----:B------:R1:W-:Y:S01]  /*7930*/  STS.U16 [R4+UR4+0x6480], R128 ;  /* 0x0064808004007988 */ /* 0x0003e20008000404 */
[----:B------:R-:W-:-:S03]  /*7940*/  LOP3.LUT R3, R2, 0x20, RZ, 0x3c, !PT ;  /* 0x0000002002037812 */ /* 0x000fc600078e3cff */
[----:B------:R1:W-:Y:S04]  /*7950*/  STS.U16 [R4+UR4+0x880], R129 ;  /* 0x0008808104007988 */ /* 0x0003e80008000404 */
[----:B0-----:R-:W4:Y:S04]  /*7960*/  LDL.LU R127, [R1+0x84c] ;  /* 0x00084c00017f7983 */ /* 0x001f280000300800 */
[----:B-1----:R-:W4:Y:S04]  /*7970*/  LDL.LU R128, [R1+0x848] ;  /* 0x0008480001807983 */ /* 0x002f280000300800 */
[----:B------:R-:W4:Y:S04]  /*7980*/  LDL.LU R129, [R1+0x844] ;  /* 0x0008440001817983 */ /* 0x000f280000300800 */
[----:B------:R0:W-:Y:S04]  /*7990*/  STS.U16 [R4+UR4+0x2880], R130 ;  /* 0x0028808204007988 */ /* 0x0001e80008000404 */
[----:B------:R1:W-:Y:S04]  /*79a0*/  STS.U16 [R4+UR4+0x4880], R131 ;  /* 0x0048808304007988 */ /* 0x0003e80008000404 */
        /* <DEDUP_REMOVED lines=26> */
[----:B-1----:R-:W4:Y:S01]  /*7b50*/  LDL.LU R143, [R1+0x80c] ;  /* 0x00080c00018f7983 */ /* 0x002f220000300800 */
[----:B------:R-:W-:-:S03]  /*7b60*/  LOP3.LUT R2, R2, 0x30, RZ, 0x3c, !PT ;  /* 0x0000003002027812 */ /* 0x000fc600078e3cff */
[----:B------:R-:W4:Y:S04]  /*7b70*/  LDL.LU R144, [R1+0x808] ;  /* 0x0008080001907983 */ /* 0x000f280000300800 */
[----:B------:R0:W-:Y:S01]  /*7b80*/  STS.U16 [R3+UR4+0x900], R145 ;  /* 0x0009009103007988 */ /* 0x0001e20008000404 */
[----:B------:R-:W-:-:S03]  /*7b90*/  IMAD.SHL.U32 R4, R249, 0x2, RZ ;  /* 0x00000002f9047824 */ /* 0x000fc600078e00ff */
        /* <DEDUP_REMOVED lines=13> */
[----:B------:R-:W-:-:S03]  /*7c70*/  SHF.R.S32.HI R5, RZ, 0x6, R249 ;  /* 0x00000006ff057819 */ /* 0x000fc600000114f9 */
[----:B------:R1:W-:Y:S04]  /*7c80*/  STS.U16 [R3+UR4+0x6d00], R88 ;  /* 0x006d005803007988 */ /* 0x0003e80008000404 */
[----:B------:R1:W-:Y:S04]  /*7c90*/  STS.U16 [R2+UR4+0x180], R89 ;  /* 0x0001805902007988 */ /* 0x0003e80008000404 */
[----:B0-----:R-:W4:Y:S01]  /*7ca0*/  LDL.LU R151, [R1+0x7ec] ;  /* 0x0007ec0001977983 */ /* 0x001f220000300800 */
[----:B-1----:R-:W-:-:S03]  /*7cb0*/  LOP3.LUT R3, R249, 0x40, RZ, 0xc0, !PT ;  /* 0x00000040f9037812 */ /* 0x002fc600078ec0ff */
[----:B------:R-:W4:Y:S04]  /*7cc0*/  LDL.LU R88, [R1+0x7e8] ;  /* 0x0007e80001587983 */ /* 0x000f280000300800 */
[----:B------:R-:W4:Y:S04]  /*7cd0*/  LDL.LU R89, [R1+0x7e4] ;  /* 0x0007e40001597983 */ /* 0x000f280000300800 */
[----:B------:R0:W-:Y:S04]  /*7ce0*/  STS.U16 [R2+UR4+0x2180], R90 ;  /* 0x0021805a02007988 */ /* 0x0001e80008000404 */
[----:B------:R1:W-:Y:S01]  /*7cf0*/  STS.U16 [R2+UR4+0x4180], R91 ;  /* 0x0041805b02007988 */ /* 0x0003e20008000404 */
[----:B------:R-:W-:-:S03]  /*7d00*/  SGXT R5, R5, 0x1 ;  /* 0x000000010505781a */ /* 0x000fc60000000200 */
[----:B------:R3:W-:Y:S04]  /*7d10*/  STS.U16 [R2+UR4+0x6180], R92 ;  /* 0x0061805c02007988 */ /* 0x0007e80008000404 */
[----:B0-----:R-:W4:Y:S01]  /*7d20*/  LDL.LU R90, [R1+0x7e0] ;  /* 0x0007e000015a7983 */ /* 0x001f220000300800 */
[----:B------:R-:W-:-:S03]  /*7d30*/  IMAD R3, R3, 0x40, R4 ;  /* 0x0000004003037824 */ /* 0x000fc600078e0204 */
[----:B-1----:R-:W4:Y:S04]  /*7d40*/  LDL.LU R91, [R1+0x7dc] ;  /* 0x0007dc00015b7983 */ /* 0x002f280000300800 */
[----:B---3--:R-:W3:Y:S04]  /*7d50*/  LDL.LU R92, [R1+0x7d8] ;  /* 0x0007d800015c7983 */ /* 0x008ee80000300800 */
[----:B------:R0:W-:Y:S04]  /*7d60*/  STS.U16 [R2+UR4+0x580], R93 ;  /* 0x0005805d02007988 */ /* 0x0001e80008000404 */
[----:B------:R1:W-:Y:S04]  /*7d70*/  STS.U16 [R2+UR4+0x2580], R94 ;  /* 0x0025805e02007988 */ /* 0x0003e80008000404 */
[----:B------:R1:W-:Y:S04]  /*7d80*/  STS.U16 [R2+UR4+0x4580], R95 ;  /* 0x0045805f02007988 */ /* 0x0003e80008000404 */
[----:B0-----:R-:W3:Y:S04]  /*7d90*/  LDL.LU R93, [R1+0x7d4] ;  /* 0x0007d400015d7983 */ /* 0x001ee80000300800 */
[----:B-1----:R-:W3:Y:S01]  /*7da0*/  LDL.LU R94, [R1+0x7d0] ;  /* 0x0007d000015e7983 */ /* 0x002ee20000300800 */
[----:B------:R-:W-:-:S03]  /*7db0*/  LOP3.LUT R4, R4, 0x90, R5, 0x78, !PT ;  /* 0x0000009004047812 */ /* 0x000fc600078e7805 */
[----:B------:R-:W3:Y:S04]  /*7dc0*/  LDL.LU R95, [R1+0x7cc] ;  /* 0x0007cc00015f7983 */ /* 0x000ee80000300800 */
[----:B------:R0:W-:Y:S01]  /*7dd0*/  STS.U16 [R2+UR4+0x6580], R96 ;  /* 0x0065806002007988 */ /* 0x0001e20008000404 */
[----:B------:R-:W-:-:S03]  /*7de0*/  LOP3.LUT R5, R3, 0x40, RZ, 0x3c, !PT ;  /* 0x0000004003057812 */ /* 0x000fc600078e3cff */
[----:B------:R1:W-:Y:S04]  /*7df0*/  STS.U16 [R2+UR4+0x980], R97 ;  /* 0x0009806102007988 */ /* 0x0003e80008000404 */
[----:B------:R2:W-:Y:S04]  /*7e00*/  STS.U16 [R2+UR4+0x2980], R98 ;  /* 0x0029806202007988 */ /* 0x0005e80008000404 */
[----:B0-----:R-:W3:Y:S04]  /*7e10*/  LDL.LU R96, [R1+0x7c8] ;  /* 0x0007c80001607983 */ /* 0x001ee80000300800 */
[----:B-1----:R-:W3:Y:S04]  /*7e20*/  LDL.LU R97, [R1+0x7c4] ;  /* 0x0007c40001617983 */ /* 0x002ee80000300800 */
[----:B--2---:R-:W3:Y:S04]  /*7e30*/  LDL.LU R98, [R1+0x7c0] ;  /* 0x0007c00001627983 */ /* 0x004ee80000300800 */
[----:B------:R0:W-:Y:S04]  /*7e40*/  STS.U16 [R2+UR4+0x4980], R99 ;  /* 0x0049806302007988 */ /* 0x0001e80008000404 */
        /* <DEDUP_REMOVED lines=24> */
[----:B------:R1:W-:Y:S01]  /*7fd0*/  STS.U16 [R5+UR4+0x6600], R112 ;  /* 0x0066007005007988 */ /* 0x0003e20008000404 */
[----:B------:R-:W-:-:S03]  /*7fe0*/  LOP3.LUT R2, R3, 0x50, RZ, 0x3c, !PT ;  /* 0x0000005003027812 */ /* 0x000fc600078e3cff */
        /* <DEDUP_REMOVED lines=19> */
[----:B0-----:R-:W3:Y:S01]  /*8120*/  LDL.LU R24, [R1+0x768] ;  /* 0x0007680001187983 */ /* 0x001ee20000300800 */
[----:B------:R-:W-:-:S03]  /*8130*/  LOP3.LUT R5, R3, 0x60, RZ, 0x3c, !PT ;  /* 0x0000006003057812 */ /* 0x000fc600078e3cff */
[----:B-1----:R-:W3:Y:S04]  /*8140*/  LDL.LU R25, [R1+0x764] ;  /* 0x0007640001197983 */ /* 0x002ee80000300800 */
[----:B--2---:R-:W2:Y:S04]  /*8150*/  LDL.LU R26, [R1+0x760] ;  /* 0x00076000011a7983 */ /* 0x004ea80000300800 */
[----:B------:R0:W-:Y:S04]  /*8160*/  STS.U16 [R2+UR4+0x4280], R27 ;  /* 0x0042801b02007988 */ /* 0x0001e80008000404 */
[----:B------:R1:W-:Y:S04]  /*8170*/  STS.U16 [R2+UR4+0x6280], R28 ;  /* 0x0062801c02007988 */ /* 0x0003e80008000404 */
[----:B------:R1:W-:Y:S04]  /*8180*/  STS.U16 [R2+UR4+0x680], R29 ;  /* 0x0006801d02007988 */ /* 0x0003e80008000404 */
[----:B0-----:R-:W2:Y:S04]  /*8190*/  LDL.LU R27, [R1+0x75c] ;  /* 0x00075c00011b7983 */ /* 0x001ea80000300800 */
[----:B------:R-:W-:Y:S04]  /*81a0*/  STS.U16 [R2+UR4+0x2680], R30 ;  /* 0x0026801e02007988 */ /* 0x000fe80008000404 */
        /* <DEDUP_REMOVED lines=9> */
[----:B------:R0:W-:Y:S04]  /*8240*/  STS.U16 [R2+UR4+0x6e80], R81 ;  /* 0x006e805102007988 */ /* 0x0001e80008000404 */
[----:B-1----:R-:W2:Y:S04]  /*8250*/  LDL.LU R28, [R1+0x758] ;  /* 0x00075800011c7983 */ /* 0x002ea80000300800 */
[----:B------:R-:W2:Y:S01]  /*8260*/  LDL.LU R29, [R1+0x754] ;  /* 0x00075400011d7983 */ /* 0x000ea20000300800 */
[----:B0-----:R-:W-:-:S03]  /*8270*/  LOP3.LUT R2, R3, 0x70, RZ, 0x3c, !PT ;  /* 0x0000007003027812 */ /* 0x001fc600078e3cff */
[----:B------:R-:W2:Y:S04]  /*8280*/  LDL.LU R30, [R1+0x750] ;  /* 0x00075000011e7983 */ /* 0x000ea80000300800 */
[----:B------:R-:W2:Y:S04]  /*8290*/  LDL.LU R31, [R1+0x74c] ;  /* 0x00074c00011f7983 */ /* 0x000ea80000300800 */
[----:B------:R-:W2:Y:S04]  /*82a0*/  LDL.LU R32, [R1+0x748] ;  /* 0x0007480001207983 */ /* 0x000ea80000300800 */
        /* <DEDUP_REMOVED lines=16> */
[----:B------:R-:W2:Y:S04]  /*83b0*/  LDL.LU R33, [R1+0x744] ;  /* 0x0007440001217983 */ /* 0x000ea80000300800 */
[----:B------:R-:W-:Y:S04]  /*83c0*/  STS.U16 [R2+UR4+0x6780], R57 ;  /* 0x0067803902007988 */ /* 0x000fe80008000404 */
[----:B------:R0:W-:Y:S04]  /*83d0*/  STS.U16 [R2+UR4+0xb80], R56 ;  /* 0x000b803802007988 */ /* 0x0001e80008000404 */
[----:B------:R-:W-:Y:S04]  /*83e0*/  STS.U16 [R2+UR4+0x2780], R59 ;  /* 0x0027803b02007988 */ /* 0x000fe80008000404 */
[----:B------:R1:W-:Y:S04]  /*83f0*/  STS.U16 [R2+UR4+0x4780], R58 ;  /* 0x0047803a02007988 */ /* 0x0003e80008000404 */
[----:B0-----:R-:W4:Y:S04]  /*8400*/  LDL.LU.64 R56, [R1] ;  /* 0x0000000001387983 */ /* 0x001f280000300a00 */
[----:B------:R-:W-:Y:S04]  /*8410*/  STS.U16 [R2+UR4+0x6380], R61 ;  /* 0x0063803d02007988 */ /* 0x000fe80008000404 */
[----:B------:R0:W-:Y:S04]  /*8420*/  STS.U16 [R2+UR4+0x780], R60 ;  /* 0x0007803c02007988 */ /* 0x0001e80008000404 */
[----:B-1----:R-:W4:Y:S04]  /*8430*/  LDL.LU.64 R58, [R1+0x8] ;  /* 0x00000800013a7983 */ /* 0x002f280000300a00 */
[----:B------:R-:W-:Y:S04]  /*8440*/  STS.U16 [R2+UR4+0x2380], R63 ;  /* 0x0023803f02007988 */ /* 0x000fe80008000404 */
[----:B------:R1:W-:Y:S04]  /*8450*/  STS.U16 [R2+UR4+0x4380], R62 ;  /* 0x0043803e02007988 */ /* 0x0003e80008000404 */
[----:B0-----:R-:W4:Y:S04]  /*8460*/  LDL.LU.64 R60, [R1+0x10] ;  /* 0x00001000013c7983 */ /* 0x001f280000300a00 */
[----:B------:R0:W-:Y:S04]  /*8470*/  STS.U16 [R2+UR4+0x380], R64 ;  /* 0x0003804002007988 */ /* 0x0001e80008000404 */
[----:B-1----:R-:W4:Y:S04]  /*8480*/  LDL.LU.64 R62, [R1+0x18] ;  /* 0x00001800013e7983 */ /* 0x002f280000300a00 */
[----:B0-----:R-:W4:Y:S04]  /*8490*/  LDL.LU.64 R64, [R1+0x20] ;  /* 0x0000200001407983 */ /* 0x001f280000300a00 */
[----:B------:R-:W4:Y:S04]  /*84a0*/  LDL.LU.64 R66, [R1+0x28] ;  /* 0x0000280001427983 */ /* 0x000f280000300a00 */
        /* <DEDUP_REMOVED lines=10> */
[----:B------:R0:W-:Y:S04]  /*8550*/  STS.U16 [R2+UR4+0x2b80], R34 ;  /* 0x002b802202007988 */ /* 0x0001e80008000404 */
[----:B------:R-:W-:Y:S04]  /*8560*/  STS.U16 [R2+UR4+0x4b80], R35 ;  /* 0x004b802302007988 */ /* 0x000fe80008000404 */
[----:B------:R-:W-:Y:S04]  /*8570*/  STS.U16 [R2+UR4+0x6b80], R36 ;  /* 0x006b802402007988 */ /* 0x000fe80008000404 */
[----:B------:R-:W-:Y:S04]  /*8580*/  STS.U16 [R2+UR4+0xf80], R37 ;  /* 0x000f802502007988 */ /* 0x000fe80008000404 */
[----:B------:R-:W-:Y:S04]  /*8590*/  STS.U16 [R2+UR4+0x2f80], R38 ;  /* 0x002f802602007988 */ /* 0x000fe80008000404 */
[----:B------:R-:W-:Y:S04]  /*85a0*/  STS.U16 [R2+UR4+0x4f80], R39 ;  /* 0x004f802702007988 */ /* 0x000fe80008000404 */
[----:B------:R1:W-:Y:S04]  /*85b0*/  STS.U16 [R2+UR4+0x6f80], R40 ;  /* 0x006f802802007988 */ /* 0x0003e80008000404 */
[----:B------:R-:W-:Y:S01]  /*85c0*/  STS.U16 [R4+UR4+0x8200], R41 ;  /* 0x0082002904007988 */ /* 0x000fe20008000404 */
[----:B------:R-:W-:Y:S01]  /*85d0*/  UMOV UR12, UR5 ;  /* 0x00000005000c7c82 */ /* 0x000fe20008000000 */
[----:B------:R-:W-:-:S02]  /*85e0*/  UIADD3.64 UR48, UR8, 0x80, URZ ;  /* 0x0000008008307897 */ /* 0x000fc4000fffe03f */
[----:B------:R-:W-:Y:S01]  /*85f0*/  UIADD3.64 UR52, UR8, 0x100, URZ ;  /* 0x0000010008347897 */ /* 0x000fe2000fffe03f */
[----:B0-----:R-:W2:Y:S01]  /*8600*/  LDL.LU R34, [R1+0x740] ;  /* 0x0007400001227983 */ /* 0x001ea20000300800 */
[----:B-1----:R-:W-:-:S03]  /*8610*/  LOP3.LUT R2, R4, 0x20, RZ, 0x3c, !PT ;  /* 0x0000002004027812 */ /* 0x002fc600078e3cff */
        /* <DEDUP_REMOVED lines=14> */
[----:B------:R0:W-:Y:S01]  /*8700*/  STS.U16 [R2+UR4+0x8f00], R22 ;  /* 0x008f001602007988 */ /* 0x0001e20008000404 */
[----:B------:R1:W-:Y:S06]  /*8710*/  MEMBAR.ALL.CTA ;  /* 0x0000000000007992 */ /* 0x0003ec0000008000 */
[----:B-1----:R-:W1:Y:S01]  /*8720*/  FENCE.VIEW.ASYNC.S ;  /* 0x00000000000073c6 */ /* 0x002e620000000000 */
[----:B------:R-:W-:Y:S01]  /*8730*/  UIADD3.64 UR56, UR8, 0x180, URZ ;  /* 0x0000018008387897 */ /* 0x000fe2000fffe03f */
[----:B------:R-:W-:Y:S01]  /*8740*/  UMOV UR58, UR14 ;  /* 0x0000000e003a7c82 */ /* 0x000fe20008000000 */
[----:B------:R-:W-:Y:S01]  /*8750*/  UMOV UR59, UR15 ;  /* 0x0000000f003b7c82 */ /* 0x000fe20008000000 */
[----:B------:R-:W2:Y:S01]  /*8760*/  LDL.LU R35, [R1+0x73c] ;  /* 0x00073c0001237983 */ /* 0x000ea20000300800 */
[----:B------:R-:W-:Y:S01]  /*8770*/  UMOV UR18, UR10 ;  /* 0x0000000a00127c82 */ /* 0x000fe20008000000 */
[----:B------:R-:W-:Y:S01]  /*8780*/  UMOV UR19, UR11 ;  /* 0x0000000b00137c82 */ /* 0x000fe20008000000 */
[----:B------:R-:W-:Y:S01]  /*8790*/  UMOV UR22, UR14 ;  /* 0x0000000e00167c82 */ /* 0x000fe20008000000 */
[----:B------:R-:W2:Y:S01]  /*87a0*/  LDL.LU R36, [R1+0x738] ;  /* 0x0007380001247983 */ /* 0x000ea20000300800 */
[----:B------:R-:W-:Y:S01]  /*87b0*/  UMOV UR23, UR15 ;  /* 0x0000000f00177c82 */ /* 0x000fe20008000000 */
[----:B------:R-:W-:Y:S01]  /*87c0*/  UMOV UR26, UR10 ;  /* 0x0000000a001a7c82 */ /* 0x000fe20008000000 */
[----:B------:R-:W-:Y:S01]  /*87d0*/  UMOV UR27, UR11 ;  /* 0x0000000b001b7c82 */ /* 0x000fe20008000000 */
[----:B------:R-:W2:Y:S01]  /*87e0*/  LDL.LU R37, [R1+0x734] ;  /* 0x0007340001257983 */ /* 0x000ea20000300800 */
[----:B0-----:R-:W0:Y:S03]  /*87f0*/  LDC R2, c[0x0][0x23c] ;  /* 0x00008f00ff027b82 */ /* 0x001e260000000800 */
[----:B------:R-:W3:Y:S04]  /*8800*/  LDL.LU R249, [R1+0x634] ;  /* 0x0006340001f97983 */ /* 0x000ee80000300800 */
[----:B------:R-:W2:Y:S01]  /*8810*/  LDL.LU R38, [R1+0x730] ;  /* 0x0007300001267983 */ /* 0x000ea20000300800 */
[----:B-1----:R-:W-:Y:S06]  /*8820*/  BAR.SYNC.DEFER_BLOCKING 0x0 ;  /* 0x0000000000007b1d */ /* 0x002fec0000010000 */
[----:B------:R-:W2:Y:S04]  /*8830*/  LDL.LU R39, [R1+0x72c] ;  /* 0x00072c0001277983 */ /* 0x000ea80000300800 */
        /* <DEDUP_REMOVED lines=10> */
[----:B------:R-:W2:Y:S01]  /*88e0*/  LDL.LU R50, [R1+0x700] ;  /* 0x0007000001327983 */ /* 0x000ea20000300800 */
[----:B----4-:R-:W-:-:S06]  /*88f0*/  WARPGROUP.ARRIVE ;  /* 0x00000000000079c5 */ /* 0x010fcc0000000000 */
[----:B------:R-:W-:Y:S01]  /*8900*/  HGMMA.64x64x16.F32.BF16 R56, gdesc[UR12].tnspA, R56, gsb0 ;  /* 0x20e000000c3879f0 */ /* 0x000fe20008001838 */
[----:B0-----:R-:W-:Y:S01]  /*8910*/  IMAD.SHL.U32 R2, R2, 0x20, RZ ;  /* 0x0000002002027824 */ /* 0x001fe200078e00ff */
[----:B------:R-:W-:Y:S01]  /*8920*/  UMOV UR30, UR14 ;  /* 0x0000000e001e7c82 */ /* 0x000fe20008000000 */
        /* <DEDUP_REMOVED lines=9> */
[----:B------:R-:W-:Y:S01]  /*89c0*/  ULDC UR12, c[0x0][0x238] ;  /* 0x00008e00000c7ab9 */ /* 0x000fe20000000800 */
[----:B------:R-:W-:-:S02]  /*89d0*/  WARPGROUP.DEPBAR.LE gsb0, 0x0 ;  /* 0x00008000000079c5 */ /* 0x000fc40000010000 */
[----:B------:R-:W-:-:S06]  /*89e0*/  WARPGROUP.ARRIVE ;  /* 0x00000000000079c5 */ /* 0x000fcc0000000000 */
[----:B------:R-:W-:Y:S03]  /*89f0*/  HGMMA.64x64x16.F32.BF16 R56, gdesc[UR8].tnspA, R56, gsb0 ;  /* 0x20e00000083879f0 */ /* 0x000fe60008001838 */
[----:B------:R-:W-:Y:S02]  /*8a00*/  WARPGROUP.DEPBAR.LE gsb0, 0x0 ;  /* 0x00008000000079c5 */ /* 0x000fe40000010000 */
        /* <DEDUP_REMOVED lines=13> */
[----:B------:R-:W-:Y:S01]  /*8ae0*/  HGMMA.64x64x16.F32.BF16 R152, gdesc[UR20].tnspA, R152, gsb0 ;  /* 0x20e00000149879f0 */ /* 0x000fe20008001898 */
[----:B------:R-:W-:Y:S04]  /*8af0*/  STL.64 [R1], R56 ;  /* 0x0000003801007387 */ /* 0x000fe80000100a00 */
[----:B------:R-:W-:Y:S04]  /*8b00*/  STL.64 [R1+0x8], R58 ;  /* 0x0000083a01007387 */ /* 0x000fe80000100a00 */
[----:B------:R-:W-:Y:S04]  /*8b10*/  STL.64 [R1+0x10], R60 ;  /* 0x0000103c01007387 */ /* 0x000fe80000100a00 */
[----:B------:R-:W-:Y:S04]  /*8b20*/  STL.64 [R1+0x18], R62 ;  /* 0x0000183e01007387 */ /* 0x000fe80000100a00 */
[----:B------:R-:W-:Y:S04]  /*8b30*/  STL.64 [R1+0x20], R64 ;  /* 0x0000204001007387 */ /* 0x000fe80000100a00 */
[----:B------:R-:W-:Y:S04]  /*8b40*/  STL.64 [R1+0x28], R66 ;  /* 0x0000284201007387 */ /* 0x000fe80000100a00 */
[----:B------:R-:W-:Y:S01]  /*8b50*/  STL.64 [R1+0x30], R68 ;  /* 0x0000304401007387 */ /* 0x000fe20000100a00 */
[----:B------:R-:W-:-:S02]  /*8b60*/  WARPGROUP.DEPBAR.LE gsb0, 0x0 ;  /* 0x00008000000079c5 */ /* 0x000fc40000010000 */
[----:B------:R-:W-:-:S06]  /*8b70*/  WARPGROUP.ARRIVE ;  /* 0x00000000000079c5 */ /* 0x000fcc0000000000 */
[----:B------:R-:W-:Y:S01]  /*8b80*/  HGMMA.64x64x16.F32.BF16 R152, gdesc[UR24].tnspA, R152, gsb0 ;  /* 0x20e00000189879f0 */ /* 0x000fe20008001898 */
        /* <DEDUP_REMOVED lines=8> */
[----:B------:R0:W-:Y:S04]  /*8c10*/  STL.64 [R1+0x78], R86 ;  /* 0x0000785601007387 */ /* 0x0001e80000100a00 */
        /* <DEDUP_REMOVED lines=11> */
[----:B------:R-:W4:Y:S01]  /*8cd0*/  LDL.LU.64 R64, [R1+0x6a0] ;  /* 0x0006a00001407983 */ /* 0x000f220000300a00 */
[----:B------:R-:W-:-:S03]  /*8ce0*/  R2UR UR48, R51 ;  /* 0x00000000333072ca */ /* 0x000fc600000e0000 */
[----:B------:R-:W4:Y:S04]  /*8cf0*/  LDL.LU.64 R62, [R1+0x698] ;  /* 0x00069800013e7983 */ /* 0x000f280000300a00 */
[----:B------:R-:W4:Y:S04]  /*8d00*/  LDL.LU.64 R60, [R1+0x690] ;  /* 0x00069000013c7983 */ /* 0x000f280000300a00 */
[----:B------:R-:W4:Y:S04]  /*8d10*/  LDL.LU.64 R58, [R1+0x688] ;  /* 0x00068800013a7983 */ /* 0x000f280000300a00 */
[----:B------:R-:W4:Y:S04]  /*8d20*/  LDL.LU.64 R56, [R1+0x680] ;  /* 0x0006800001387983 */ /* 0x000f280000300a00 */
[----:B------:R-:W2:Y:S01]  /*8d30*/  LDL.LU R51, [R1+0x678] ;  /* 0x0006780001337983 */ /* 0x000ea20000300800 */
[----:B------:R-:W-:-:S03]  /*8d40*/  R2UR UR53, R52 ;  /* 0x00000000343572ca */ /* 0x000fc600000e0000 */
[----:B------:R-:W-:Y:S01]  /*8d50*/  STL.64 [R1+0x660], R240 ;  /* 0x000660f001007387 */ /* 0x000fe20000100a00 */
[----:B------:R-:W-:-:S03]  /*8d60*/  R2UR UR52, R53 ;  /* 0x00000000353472ca */ /* 0x000fc600000e0000 */
[----:B------:R0:W-:Y:S01]  /*8d70*/  STL.64 [R1+0x658], R242 ;  /* 0x000658f201007387 */ /* 0x0001e20000100a00 */
[----:B------:R-:W-:-:S03]  /*8d80*/  R2UR UR57, R54 ;  /* 0x00000000363972ca */ /* 0x000fc600000e0000 */
[----:B------:R1:W-:Y:S01]  /*8d90*/  STL.64 [R1+0x650], R244 ;  /* 0x000650f401007387 */ /* 0x0003e20000100a00 */
[----:B------:R-:W-:-:S03]  /*8da0*/  R2UR UR56, R55 ;  /* 0x00000000373872ca */ /* 0x000fc600000e0000 */
[----:B------:R1:W-:Y:S01]  /*8db0*/  STL.64 [R1+0x648], R246 ;  /* 0x000648f601007387 */ /* 0x0003e20000100a00 */
[----:B------:R-:W-:-:S03]  /*8dc0*/  WARPGROUP.DEPBAR.LE gsb0, 0x0 ;  /* 0x00008000000079c5 */ /* 0x000fc60000010000 */
[----:B------:R-:W2:Y:S01]  /*8dd0*/  LDL.LU R52, [R1+0x674] ;  /* 0x0006740001347983 */ /* 0x000ea20000300800 */
[----:B------:R-:W-:-:S03]  /*8de0*/  WARPGROUP.ARRIVE ;  /* 0x00000000000079c5 */ /* 0x000fc60000000000 */
[----:B------:R-:W2:Y:S01]  /*8df0*/  LDL.LU R53, [R1+0x670] ;  /* 0x0006700001357983 */ /* 0x000ea20000300800 */
[C---:B0-----:R-:W-:Y:S01]  /*8e00*/  IMAD.WIDE R242, R2.reuse, 0x2, R16 ;  /* 0x0000000202f27825 */ /* 0x041fe200078e0210 */
[----:B---3--:R-:W-:Y:S01]  /*8e10*/  R2UR UR49, R249 ;  /* 0x00000000f93172ca */ /* 0x008fe200000e0000 */
[----:B------:R-:W-:Y:S01]  /*8e20*/  HGMMA.64x64x16.F32.BF16 R120, gdesc[UR28].tnspA, R120, gsb0 ;  /* 0x20e000001c7879f0 */ /* 0x000fe20008001878 */
[----:B------:R-:W2:Y:S01]  /*8e30*/  LDL.LU R54, [R1+0x66c] ;  /* 0x00066c0001367983 */ /* 0x000ea20000300800 */
[----:B-1----:R-:W-:-:S03]  /*8e40*/  IMAD.WIDE R244, R2, 0x2, R14 ;  /* 0x0000000202f47825 */ /* 0x002fc600078e020e */
[----:B------:R-:W2:Y:S01]  /*8e50*/  LDL.LU R55, [R1+0x668] ;  /* 0x0006680001377983 */ /* 0x000ea20000300800 */
[----:B------:R-:W-:-:S03]  /*8e60*/  IMAD.WIDE R246, R2, 0x2, R12 ;  /* 0x0000000202f67825 */ /* 0x000fc600078e020c */
[----:B------:R-:W3:Y:S01]  /*8e70*/  LDL.LU.64 R4, [R1+0xd0] ;  /* 0x0000d00001047983 */ /* 0x000ee20000300a00 */
[----:B------:R-:W-:-:S03]  /*8e80*/  IMAD.WIDE R250, R2, 0x2, R10 ;  /* 0x0000000202fa7825 */ /* 0x000fc600078e020a */
[----:B------:R-:W4:Y:S01]  /*8e90*/  LDL.LU.64 R240, [R1+0xd8] ;  /* 0x0000d80001f07983 */ /* 0x000f220000300a00 */
[----:B------:R-:W-:-:S03]  /*8ea0*/  IMAD.WIDE R248, R2, 0x2, R8 ;  /* 0x0000000202f87825 */ /* 0x000fc600078e0208 */
[----:B------:R-:W2:Y:S01]  /*8eb0*/  LDL.LU.64 R16, [R1+0xa0] ;  /* 0x0000a00001107983 */ /* 0x000ea20000300a00 */
[----:B------:R-:W-:-:S03]  /*8ec0*/  IMAD.WIDE R22, R2, 0x2, R6 ;  /* 0x0000000202167825 */ /* 0x000fc600078e0206 */
[----:B------:R-:W4:Y:S04]  /*8ed0*/  LDL.LU.64 R14, [R1+0xa8] ;  /* 0x0000a800010e7983 */ /* 0x000f280000300a00 */
[----:B------:R-:W4:Y:S04]  /*8ee0*/  LDL.LU.64 R12, [R1+0xb0] ;  /* 0x0000b000010c7983 */ /* 0x000f280000300a00 */
[----:B------:R-:W4:Y:S04]  /*8ef0*/  LDL.LU.64 R10, [R1+0xb8] ;  /* 0x0000b800010a7983 */ /* 0x000f280000300a00 */
[----:B------:R-:W4:Y:S04]  /*8f00*/  LDL.LU.64 R8, [R1+0xc0] ;  /* 0x0000c00001087983 */ /* 0x000f280000300a00 */
[----:B------:R-:W4:Y:S01]  /*8f10*/  LDL.LU.64 R6, [R1+0xc8] ;  /* 0x0000c80001067983 */ /* 0x000f220000300a00 */
[----:B------:R-:W-:-:S02]  /*8f20*/  WARPGROUP.DEPBAR.LE gsb0, 0x0 ;  /* 0x00008000000079c5 */ /* 0x000fc40000010000 */
[----:B------:R-:W-:-:S06]  /*8f30*/  WARPGROUP.ARRIVE ;  /* 0x00000000000079c5 */ /* 0x000fcc0000000000 */
[----:B------:R-:W-:Y:S03]  /*8f40*/  HGMMA.64x64x16.F32.BF16 R120, gdesc[UR32].tnspA, R120, gsb0 ;  /* 0x20e00000207879f0 */ /* 0x000fe60008001878 */
[----:B------:R-:W-:Y:S02]  /*8f50*/  WARPGROUP.DEPBAR.LE gsb0, 0x0 ;  /* 0x00008000000079c5 */ /* 0x000fe40000010000 */
[----:B------:R-:W-:-:S06]  /*8f60*/  WARPGROUP.ARRIVE ;  /* 0x00000000000079c5 */ /* 0x000fcc0000000000 */
[----:B------:R-:W-:Y:S01]  /*8f70*/  HGMMA.64x64x16.F32.BF16 R88, gdesc[UR36].tnspA, R88, gsb0 ;  /* 0x20e00000245879f0 */ /* 0x000fe20008001858 */
[----:B------:R-:W-:-:S04]  /*8f80*/  IMAD.WIDE R20, R2, 0x2, R20 ;  /* 0x0000000202147825 */ /* 0x000fc800078e0214 */
[----:B------:R-:W-:-:S04]  /*8f90*/  IMAD.WIDE R18, R2, 0x2, R18 ;  /* 0x0000000202127825 */ /* 0x000fc800078e0212 */
[----:B------:R-:W-:Y:S01]  /*8fa0*/  IMAD.MOV.U32 R252, RZ, RZ, R243 ;  /* 0x000000fffffc7224 */ /* 0x000fe200078e00f3 */
[----:B------:R-:W-:Y:S02]  /*8fb0*/  WARPGROUP.DEPBAR.LE gsb0, 0x0 ;  /* 0x00008000000079c5 */ /* 0x000fe40000010000 */
[----:B------:R-:W-:-:S06]  /*8fc0*/  WARPGROUP.ARRIVE ;  /* 0x00000000000079c5 */ /* 0x000fcc0000000000 */
[----:B------:R-:W-:Y:S01]  /*8fd0*/  HGMMA.64x64x16.F32.BF16 R88, gdesc[UR40].tnspA, R88, gsb0 ;  /* 0x20e00000285879f0 */ /* 0x000fe20008001858 */
[----:B---3--:R-:W-:-:S04]  /*8fe0*/  IMAD.WIDE R4, R2, 0x2, R4 ;  /* 0x0000000202047825 */ /* 0x008fc800078e0204 */
[----:B--2---:R-:W-:-:S04]  /*8ff0*/  IMAD.WIDE R16, R2, 0x2, R16 ;  /* 0x0000000202107825 */ /* 0x004fc800078e0210 */
[----:B----4-:R-:W-:-:S04]  /*9000*/  IMAD.WIDE R14, R2, 0x2, R14 ;  /* 0x00000002020e7825 */ /* 0x010fc800078e020e */
[----:B------:R-:W-:-:S04]  /*9010*/  IMAD.WIDE R12, R2, 0x2, R12 ;  /* 0x00000002020c7825 */ /* 0x000fc800078e020c */
[----:B------:R-:W-:-:S04]  /*9020*/  IMAD.WIDE R10, R2, 0x2, R10 ;  /* 0x00000002020a7825 */ /* 0x000fc800078e020a */
[----:B------:R-:W-:-:S04]  /*9030*/  IMAD.WIDE R8, R2, 0x2, R8 ;  /* 0x0000000202087825 */ /* 0x000fc800078e0208 */
[----:B------:R-:W-:-:S04]  /*9040*/  IMAD.WIDE R6, R2, 0x2, R6 ;  /* 0x0000000202067825 */ /* 0x000fc800078e0206 */
[----:B------:R-:W-:Y:S02]  /*9050*/  IMAD.WIDE R2, R2, 0x2, R240 ;  /* 0x0000000202027825 */ /* 0x000fe400078e02f0 */
[----:B------:R0:W5:Y:S04]  /*9060*/  LDL.LU.64 R240, [R1+0x660] ;  /* 0x0006600001f07983 */ /* 0x0001680000300a00 */
[----:B------:R1:W-:Y:S04]  /*9070*/  STL [R1+0x61c], R242 ;  /* 0x00061cf201007387 */ /* 0x0003e80000100800 */
[----:B-1----:R0:W5:Y:S04]  /*9080*/  LDL.LU.64 R242, [R1+0x658] ;  /* 0x0006580001f27983 */ /* 0x0021680000300a00 */
[----:B------:R-:W-:Y:S04]  /*9090*/  STL [R1+0x614], R244 ;  /* 0x000614f401007387 */ /* 0x000fe80000100800 */
[----:B------:R1:W-:Y:S02]  /*90a0*/  STL [R1+0x618], R252 ;  /* 0x000618fc01007387 */ /* 0x0003e40000100800 */
[----:B-1----:R-:W-:-:S02]  /*90b0*/  IMAD.MOV.U32 R252, RZ, RZ, R245 ;  /* 0x000000fffffc7224 */ /* 0x002fc400078e00f5 */
[----:B------:R0:W5:Y:S04]  /*90c0*/  LDL.LU.64 R244, [R1+0x650] ;  /* 0x0006500001f47983 */ /* 0x0001680000300a00 */
[----:B------:R-:W-:Y:S04]  /*90d0*/  STL [R1+0x60c], R246 ;  /* 0x00060cf601007387 */ /* 0x000fe80000100800 */
[----:B------:R1:W-:Y:S02]  /*90e0*/  STL [R1+0x610], R252 ;  /* 0x000610fc01007387 */ /* 0x0003e40000100800 */
[----:B-1----:R-:W-:-:S02]  /*90f0*/  IMAD.MOV.U32 R252, RZ, RZ, R247 ;  /* 0x000000fffffc7224 */ /* 0x002fc400078e00f7 */
[----:B------:R0:W5:Y:S04]  /*9100*/  LDL.LU.64 R246, [R1+0x648] ;  /* 0x0006480001f67983 */ /* 0x0001680000300a00 */
[----:B------:R-:W-:Y:S04]  /*9110*/  STL [R1+0x604], R250 ;  /* 0x000604fa01007387 */ /* 0x000fe80000100800 */
[----:B------:R1:W-:Y:S01]  /*9120*/  STL [R1+0x608], R252 ;  /* 0x000608fc01007387 */ /* 0x0003e20000100800 */
[----:B------:R-:W-:Y:S02]  /*9130*/  WARPGROUP.DEPBAR.LE gsb0, 0x0 ;  /* 0x00008000000079c5 */ /* 0x000fe40000010000 */
[----:B------:R-:W-:-:S06]  /*9140*/  WARPGROUP.ARRIVE ;  /* 0x00000000000079c5 */ /* 0x000fcc0000000000 */
[----:B------:R-:W-:Y:S01]  /*9150*/  HGMMA.64x64x16.F32.BF16 R56, gdesc[UR44].tnspA, R56, gsb0 ;  /* 0x20e000002c3879f0 */ /* 0x000fe20008001838 */
[----:B-1----:R-:W-:Y:S02]  /*9160*/  IMAD.MOV.U32 R252, RZ, RZ, R251 ;  /* 0x000000fffffc7224 */ /* 0x002fe400078e00fb */
[----:B------:R0:W5:Y:S04]  /*9170*/  LDL.LU.64 R250, [R1+0x640] ;  /* 0x0006400001fa7983 */ /* 0x0001680000300a00 */
[----:B------:R-:W-:Y:S04]  /*9180*/  STL [R1+0x5fc], R248 ;  /* 0x0005fcf801007387 */ /* 0x000fe80000100800 */
[----:B------:R1:W-:Y:S02]  /*9190*/  STL [R1+0x600], R252 ;  /* 0x000600fc01007387 */ /* 0x0003e40000100800 */
[----:B-1----:R-:W-:-:S02]  /*91a0*/  IMAD.MOV.U32 R252, RZ, RZ, R249 ;  /* 0x000000fffffc7224 */ /* 0x002fc400078e00f9 */
[----:B------:R0:W5:Y:S04]  /*91b0*/  LDL.LU.64 R248, [R1+0x638] ;  /* 0x0006380001f87983 */ /* 0x0001680000300a00 */
[----:B------:R1:W-:Y:S04]  /*91c0*/  STL [R1+0x5f4], R22 ;  /* 0x0005f41601007387 */ /* 0x0003e80000100800 */
[----:B------:R-:W-:Y:S04]  /*91d0*/  STL [R1+0x5f8], R252 ;  /* 0x0005f8fc01007387 */ /* 0x000fe80000100800 */
[----:B------:R-:W-:Y:S04]  /*91e0*/  STL [R1+0x5f0], R23 ;  /* 0x0005f01701007387 */ /* 0x000fe80000100800 */
[----:B------:R-:W-:Y:S04]  /*91f0*/  STL [R1+0x5ec], R20 ;  /* 0x0005ec1401007387 */ /* 0x000fe80000100800 */
[----:B-1----:R-:W2:Y:S01]  /*9200*/  LDL.LU R22, [R1+0x5d8] ;  /* 0x0005d80001167983 */ /* 0x002ea20000300800 */
[----:B------:R-:W-:Y:S01]  /*9210*/  UMOV UR50, UR10 ;  /* 0x0000000a00327c82 */ /* 0x000fe20008000000 */
[----:B------:R-:W-:Y:S01]  /*9220*/  UMOV UR51, UR11 ;  /* 0x0000000b00337c82 */ /* 0x000fe20008000000 */
[----:B------:R-:W-:-:S02]  /*9230*/  WARPGROUP.DEPBAR.LE gsb0, 0x0 ;  /* 0x00008000000079c5 */ /* 0x000fc40000010000 */
[----:B------:R-:W-:-:S06]  /*9240*/  WARPGROUP.ARRIVE ;  /* 0x00000000000079c5 */ /* 0x000fcc0000000000 */
[----:B------:R-:W-:Y:S01]  /*9250*/  HGMMA.64x64x16.F32.BF16 R56, gdesc[UR48].tnspA, R56, gsb0 ;  /* 0x20e00000303879f0 */ /* 0x000fe20008001838 */
[----:B------:R-:W-:Y:S01]  /*9260*/  UMOV UR54, UR14 ;  /* 0x0000000e00367c82 */ /* 0x000fe20008000000 */
[----:B------:R-:W-:Y:S01]  /*9270*/  UMOV UR55, UR15 ;  /* 0x0000000f00377c82 */ /* 0x000fe20008000000 */
[----:B------:R-:W-:Y:S02]  /*9280*/  WARPGROUP.DEPBAR.LE gsb0, 0x0 ;  /* 0x00008000000079c5 */ /* 0x000fe40000010000 */
[----:B------:R-:W-:-:S06]  /*9290*/  WARPGROUP.ARRIVE ;  /* 0x00000000000079c5 */ /* 0x000fcc0000000000 */
[----:B------:R-:W-:Y:S01]  /*92a0*/  HGMMA.64x64x16.F32.BF16 R24, gdesc[UR52].tnspA, R24, gsb0 ;  /* 0x20e00000341879f0 */ /* 0x000fe20008001818 */
[----:B------:R-:W-:Y:S01]  /*92b0*/  UMOV UR58, UR10 ;  /* 0x0000000a003a7c82 */ /* 0x000fe20008000000 */
[----:B------:R-:W-:Y:S01]  /*92c0*/  UMOV UR59, UR11 ;  /* 0x0000000b003b7c82 */ /* 0x000fe20008000000 */
[----:B------:R-:W-:Y:S04]  /*92d0*/  STL [R1+0x5e8], R21 ;  /* 0x0005e81501007387 */ /* 0x000fe80000100800 */
[----:B------:R-:W-:Y:S04]  /*92e0*/  STL [R1+0x5e4], R18 ;  /* 0x0005e41201007387 */ /* 0x000fe80000100800 */
[----:B------:R1:W-:Y:S04]  /*92f0*/  STL [R1+0x5e0], R19 ;  /* 0x0005e01301007387 */ /* 0x0003e80000100800 */
[----:B------:R-:W-:Y:S01]  /*9300*/  STL [R1+0x5dc], R16 ;  /* 0x0005dc1001007387 */ /* 0x000fe20000100800 */
[----:B------:R-:W-:-:S02]  /*9310*/  WARPGROUP.DEPBAR.LE gsb0, 0x0 ;  /* 0x00008000000079c5 */ /* 0x000fc40000010000 */
[----:B------:R-:W-:-:S06]  /*9320*/  WARPGROUP.ARRIVE ;  /* 0x00000000000079c5 */ /* 0x000fcc0000000000 */
[----:B------:R-:W-:Y:S01]  /*9330*/  HGMMA.64x64x16.F32.BF16 R24, gdesc[UR56].tnspA, R24, gsb0 ;  /* 0x20e00000381879f0 */ /* 0x000fe20008001818 */
[----:B------:R-:W-:Y:S04]  /*9340*/  STL [R1+0xa4], R17 ;  /* 0x0000a41101007387 */ /* 0x000fe80000100800 */
[----:B------:R-:W-:Y:S04]  /*9350*/  STL [R1+0xa0], R14 ;  /* 0x0000a00e01007387 */ /* 0x000fe80000100800 */
[----:B------:R-:W-:Y:S04]  /*9360*/  STL [R1+0x9c], R15 ;  /* 0x00009c0f01007387 */ /* 0x000fe80000100800 */
[----:B------:R-:W-:Y:S04]  /*9370*/  STL [R1+0x98], R12 ;  /* 0x0000980c01007387 */ /* 0x000fe80000100800 */
[----:B------:R-:W-:Y:S04]  /*9380*/  STL [R1+0x94], R13 ;  /* 0x0000940d01007387 */ /* 0x000fe80000100800 */
[----:B------:R-:W-:Y:S04]  /*9390*/  STL [R1+0x90], R10 ;  /* 0x0000900a01007387 */ /* 0x000fe80000100800 */
[----:B------:R-:W-:Y:S01]  /*93a0*/  STL [R1+0x84], R11 ;  /* 0x0000840b01007387 */ /* 0x000fe20000100800 */
[----:B------:R-:W-:Y:S01]  /*93b0*/  USHF.L.U32 UR12, UR12, 0x5, URZ ;  /* 0x000000050c0c7899 */ /* 0x000fe2000800063f */
[----:B-1----:R-:W-:-:S03]  /*93c0*/  IMAD.MOV.U32 R19, RZ, RZ, R8 ;  /* 0x000000ffff137224 */ /* 0x002fc600078e0008 */
[----:B------:R-:W-:Y:S01]  /*93d0*/  UIMAD.WIDE UR60, UR12, 0x2, UR60 ;  /* 0x000000020c3c78a5 */ /* 0x000fe2000f8e023c */
[----:B------:R-:W-:Y:S02]  /*93e0*/  IMAD.MOV.U32 R18, RZ, RZ, R9 ;  /* 0x000000ffff127224 */ /* 0x000fe400078e0009 */
[----:B------:R-:W-:Y:S02]  /*93f0*/  IMAD.MOV.U32 R21, RZ, RZ, R6 ;  /* 0x000000ffff157224 */ /* 0x000fe400078e0006 */
[----:B------:R-:W-:Y:S02]  /*9400*/  IMAD.MOV.U32 R20, RZ, RZ, R7 ;  /* 0x000000ffff147224 */ /* 0x000fe400078e0007 */
[----:B------:R-:W-:Y:S02]  /*9410*/  IMAD.MOV.U32 R23, RZ, RZ, R4 ;  /* 0x000000ffff177224 */ /* 0x000fe400078e0004 */
[----:B------:R-:W-:Y:S02]  /*9420*/  IMAD.MOV.U32 R252, RZ, RZ, R3 ;  /* 0x000000fffffc7224 */ /* 0x000fe400078e0003 */
[----:B------:R-:W-:-:S02]  /*9430*/  VIADD R0, R0, 0xffffffe0 ;  /* 0xffffffe000007836 */ /* 0x000fc40000000000 */
[----:B--2---:R-:W-:-:S05]  /*9440*/  VIADD R22, R22, 0xffffffff ;  /* 0xffffffff16167836 */ /* 0x004fca0000000000 */
[----:B------:R1:W-:Y:S04]  /*9450*/  STL [R1+0x5d8], R22 ;  /* 0x0005d81601007387 */ /* 0x0003e80000100800 */
[----:B------:R0:W-:Y:S01]  /*9460*/  STL [R1+0x80], R2 ;  /* 0x0000800201007387 */ /* 0x0001e20000100800 */
[----:B------:R-:W-:Y:S01]  /*9470*/  ISETP.NE.U32.AND P0, PT, R22, RZ, PT ;  /* 0x000000ff1600720c */ /* 0x000fe20003f05070 */
[----:B------:R-:W-:Y:S02]  /*9480*/  WARPGROUP.DEPBAR.LE gsb0, 0x0 ;  /* 0x00008000000079c5 */ /* 0x000fe40000010000 */
[----:B-1----:R-:W-:-:S10]  /*9490*/  IMAD.MOV.U32 R22, RZ, RZ, R5 ;  /* 0x000000ffff167224 */ /* 0x002fd400078e0005 */
[----:B0-----:R-:W-:Y:S05]  /*94a0*/  @P0 BRA `(.L_x_1) ;  /* 0xffffffa400f80947 */ /* 0x001fea000383ffff */
[----:B------:R-:W2:Y:S04]  /*94b0*/  LDL.LU R13, [R1+0x7c] ;  /* 0x00007c00010d7983 */ /* 0x000ea80000300800 */
[----:B------:R-:W3:Y:S04]  /*94c0*/  LDL.LU R12, [R1+0x74] ;  /* 0x00007400010c7983 */ /* 0x000ee80000300800 */
[----:B------:R-:W4:Y:S04]  /*94d0*/  LDL.LU R17, [R1+0x78] ;  /* 0x0000780001117983 */ /* 0x000f280000300800 */
[----:B------:R-:W4:Y:S04]  /*94e0*/  LDL.LU R16, [R1+0x70] ;  /* 0x0000700001107983 */ /* 0x000f280000300800 */
[----:B------:R-:W4:Y:S04]  /*94f0*/  LDL.LU R252, [R1+0x1c] ;  /* 0x00001c0001fc7983 */ /* 0x000f280000300800 */
[----:B------:R-:W4:Y:S04]  /*9500*/  LDL.LU R0, [R1+0x14] ;  /* 0x0000140001007983 */ /* 0x000f280000300800 */
[----:B-----5:R-:W4:Y:S04]  /*9510*/  LDL.LU R250, [R1+0x18] ;  /* 0x0000180001fa7983 */ /* 0x020f280000300800 */
[----:B------:R-:W4:Y:S01]  /*9520*/  LDL.LU R251, [R1+0x10] ;  /* 0x0000100001fb7983 */ /* 0x000f220000300800 */
[----:B------:R-:W-:-:S03]  /*9530*/  F2FP.BF16.F32.PACK_AB R11, R55, R119 ;  /* 0x00000077370b723e */ /* 0x000fc600000010ff */
[----:B------:R-:W4:Y:S01]  /*9540*/  LDL.LU R248, [R1+0xc] ;  /* 0x00000c0001f87983 */ /* 0x000f220000300800 */
[----:B------:R-:W-:-:S03]  /*9550*/  F2FP.BF16.F32.PACK_AB R10, R53, R117 ;  /* 0x00000075350a723e */ /* 0x000fc600000010ff */
[----:B------:R-:W4:Y:S04]  /*9560*/  LDL.LU R249, [R1+0x4] ;  /* 0x0000040001f97983 */ /* 0x000f280000300800 */
[----:B------:R-:W4:Y:S01]  /*9570*/  LDL.LU R2, [R1+0x8] ;  /* 0x0000080001027983 */ /* 0x000f220000300800 */
[----:B------:R-:W-:-:S03]  /*9580*/  F2FP.BF16.F32.PACK_AB R9, R87, R151 ;  /* 0x000000975709723e */ /* 0x000fc600000010ff */
[----:B------:R-:W4:Y:S04]  /*9590*/  LDL.LU R3, [R1] ;  /* 0x0000000001037983 */ /* 0x000f280000300800 */
[----:B------:R-:W4:Y:S01]  /*95a0*/  LDL.LU R119, [R1+0x50] ;  /* 0x0000500001777983 */ /* 0x000f220000300800 */
[----:B------:R-:W-:-:S03]  /*95b0*/  F2FP.BF16.F32.PACK_AB R8, R85, R149 ;  /* 0x000000955508723e */ /* 0x000fc600000010ff */
[----:B------:R-:W4:Y:S04]  /*95c0*/  LDL.LU R53, [R1+0x6c] ;  /* 0x00006c0001357983 */ /* 0x000f280000300800 */
[----:B------:R-:W4:Y:S01]  /*95d0*/  LDL.LU R117, [R1+0x58] ;  /* 0x0000580001757983 */ /* 0x000f220000300800 */
[----:B------:R-:W-:-:S03]  /*95e0*/  F2FP.BF16.F32.PACK_AB R15, R183, R247 ;  /* 0x000000f7b70f723e */ /* 0x000fc600000010ff */
[----:B------:R-:W4:Y:S04]  /*95f0*/  LDL.LU R87, [R1+0x60] ;  /* 0x0000600001577983 */ /* 0x000f280000300800 */
[----:B------:R-:W4:Y:S01]  /*9600*/  LDL.LU R151, [R1+0x20] ;  /* 0x0000200001977983 */ /* 0x000f220000300800 */
[----:B------:R-:W-:-:S03]  /*9610*/  F2FP.BF16.F32.PACK_AB R14, R181, R245 ;  /* 0x000000f5b50e723e */ /* 0x000fc600000010ff */
[----:B------:R-:W4:Y:S04]  /*9620*/  LDL.LU R85, [R1+0x68] ;  /* 0x0000680001557983 */ /* 0x000f280000300800 */
[----:B------:R-:W4:Y:S04]  /*9630*/  LDL.LU R149, [R1+0x28] ;  /* 0x0000280001957983 */ /* 0x000f280000300800 */
[----:B------:R-:W4:Y:S04]  /*9640*/  LDL.LU R247, [R1+0x2c] ;  /* 0x00002c0001f77983 */ /* 0x000f280000300800 */
[----:B------:R-:W4:Y:S01]  /*9650*/  LDL.LU R183, [R1+0x24] ;  /* 0x0000240001b77983 */ /* 0x000f220000300800 */
[----:B------:R-:W-:-:S03]  /*9660*/  F2FP.BF16.F32.PACK_AB R7, R54, R118 ;  /* 0x000000763607723e */ /* 0x000fc600000010ff */
[----:B------:R-:W4:Y:S01]  /*9670*/  LDL.LU R245, [R1+0x38] ;  /* 0x0000380001f57983 */ /* 0x000f220000300800 */
[----:B------:R-:W-:-:S03]  /*9680*/  F2FP.BF16.F32.PACK_AB R6, R52, R116 ;  /* 0x000000743406723e */ /* 0x000fc600000010ff */
[----:B------:R-:W4:Y:S01]  /*9690*/  LDL.LU R181, [R1+0x30] ;  /* 0x0000300001b57983 */ /* 0x000f220000300800 */
[----:B------:R-:W-:Y:S02]  /*96a0*/  F2FP.BF16.F32.PACK_AB R5, R86, R150 ;  /* 0x000000965605723e */ /* 0x000fe400000010ff */
[----:B------:R-:W-:Y:S02]  /*96b0*/  F2FP.BF16.F32.PACK_AB R4, R84, R148 ;  /* 0x000000945404723e */ /* 0x000fe400000010ff */
[----:B------:R-:W-:Y:S02]  /*96c0*/  F2FP.BF16.F32.PACK_AB R19, R182, R246 ;  /* 0x000000f6b613723e */ /* 0x000fe400000010ff */
[----:B--2---:R-:W-:Y:S02]  /*96d0*/  F2FP.BF16.F32.PACK_AB R13, R215, R13 ;  /* 0x0000000dd70d723e */ /* 0x004fe400000010ff */
[----:B------:R-:W2:Y:S01]  /*96e0*/  LDL.LU R215, [R1+0x34] ;  /* 0x0000340001d77983 */ /* 0x000ea20000300800 */
[----:B---3--:R-:W-:-:S03]  /*96f0*/  F2FP.BF16.F32.PACK_AB R12, R213, R12 ;  /* 0x0000000cd50c723e */ /* 0x008fc600000010ff */
[----:B------:R-:W3:Y:S04]  /*9700*/  LDL.LU R213, [R1+0x3c] ;  /* 0x00003c0001d57983 */ /* 0x000ee80000300800 */
[----:B------:R-:W3:Y:S04]  /*9710*/  LDL.LU R118, [R1+0x54] ;  /* 0x0000540001767983 */ /* 0x000ee80000300800 */
[----:B------:R-:W3:Y:S04]  /*9720*/  LDL.LU R52, [R1+0x64] ;  /* 0x0000640001347983 */ /* 0x000ee80000300800 */
[----:B------:R-:W3:Y:S04]  /*9730*/  LDL.LU R116, [R1+0x5c] ;  /* 0x00005c0001747983 */ /* 0x000ee80000300800 */
[----:B------:R-:W3:Y:S04]  /*9740*/  LDL.LU R150, [R1+0x40] ;  /* 0x0000400001967983 */ /* 0x000ee80000300800 */
[----:B------:R-:W3:Y:S04]  /*9750*/  LDL.LU R148, [R1+0x48] ;  /* 0x0000480001947983 */ /* 0x000ee80000300800 */
[----:B------:R-:W3:Y:S04]  /*9760*/  LDL.LU R246, [R1+0x4c] ;  /* 0x00004c0001f67983 */ /* 0x000ee80000300800 */
[----:B------:R-:W3:Y:S01]  /*9770*/  LDL.LU R182, [R1+0x44] ;  /* 0x0000440001b67983 */ /* 0x000ee20000300800 */
[----:B------:R-:W-:-:S02]  /*9780*/  F2FP.BF16.F32.PACK_AB R23, R51, R115 ;  /* 0x000000733317723e */ /* 0x000fc400000010ff */
[----:B------:R-:W-:Y:S02]  /*9790*/  F2FP.BF16.F32.PACK_AB R51, R50, R114 ;  /* 0x000000723233723e */ /* 0x000fe400000010ff */
[----:B------:R-:W-:Y:S02]  /*97a0*/  F2FP.BF16.F32.PACK_AB R50, R48, R112 ;  /* 0x000000703032723e */ /* 0x000fe400000010ff */
[----:B------:R-:W-:Y:S02]  /*97b0*/  F2FP.BF16.F32.PACK_AB R48, R80, R144 ;  /* 0x000000905030723e */ /* 0x000fe400000010ff */
[----:B------:R-:W-:Y:S02]  /*97c0*/  F2FP.BF16.F32.PACK_AB R20, R81, R145 ;  /* 0x000000915114723e */ /* 0x000fe400000010ff */
[----:B------:R-:W-:Y:S02]  /*97d0*/  F2FP.BF16.F32.PACK_AB R22, R49, R113 ;  /* 0x000000713116723e */ /* 0x000fe400000010ff */
[----:B------:R-:W-:-:S02]  /*97e0*/  F2FP.BF16.F32.PACK_AB R86, R45, R109 ;  /* 0x0000006d2d56723e */ /* 0x000fc400000010ff */
[----:B------:R-:W-:Y:S02]  /*97f0*/  F2FP.BF16.F32.PACK_AB R49, R82, R146 ;  /* 0x000000925231723e */ /* 0x000fe400000010ff */
[----:B------:R-:W-:Y:S02]  /*9800*/  F2FP.BF16.F32.PACK_AB R84, R77, R141 ;  /* 0x0000008d4d54723e */ /* 0x000fe400000010ff */
[----:B------:R-:W-:Y:S02]  /*9810*/  F2FP.BF16.F32.PACK_AB R45, R78, R142 ;  /* 0x0000008e4e2d723e */ /* 0x000fe400000010ff */
[----:B------:R-:W-:Y:S02]  /*9820*/  F2FP.BF16.F32.PACK_AB R21, R83, R147 ;  /* 0x000000935315723e */ /* 0x000fe400000010ff */
[----:B----4-:R-:W-:Y:S02]  /*9830*/  F2FP.BF16.F32.PACK_AB R77, R206, R117 ;  /* 0x00000075ce4d723e */ /* 0x010fe400000010ff */
        /* <DEDUP_REMOVED lines=82> */
[----:B--2---:R-:W-:Y:S02]  /*9d60*/  F2FP.BF16.F32.PACK_AB R136, R197, R215 ;  /* 0x000000d7c588723e */ /* 0x004fe400000010ff */
[----:B---3--:R-:W-:Y:S02]  /*9d70*/  F2FP.BF16.F32.PACK_AB R112, R205, R118 ;  /* 0x00000076cd70723e */ /* 0x008fe400000010ff */
        /* <DEDUP_REMOVED lines=18> */
[----:B------:R-:W-:-:S07]  /*9ea0*/  F2FP.BF16.F32.PACK_AB R58, R152, R216 ;  /* 0x000000d8983a723e */ /* 0x000fce00000010ff */
.L_x_0:
[----:B------:R-:W2:Y:S01]  /*9eb0*/  LDL.LU R160, [R1+0xe8] ;  /* 0x0000e80001a07983 */ /* 0x000ea20000300800 */
[----:B------:R-:W-:Y:S01]  /*9ec0*/  ULDC.64 UR24, c[0x0][0x228] ;  /* 0x00008a0000187ab9 */ /* 0x000fe20000000a00 */
[----:B------:R-:W-:Y:S01]  /*9ed0*/  ULDC UR5, c[0x0][0x22c] ;  /* 0x00008b0000057ab9 */ /* 0x000fe20000000800 */
[----:B------:R-:W-:Y:S01]  /*9ee0*/  ULDC.64 UR8, c[0x0][0x220] ;  /* 0x0000880000087ab9 */ /* 0x000fe20000000a00 */
[----:B------:R-:W0:Y:S01]  /*9ef0*/  S2R R24, SR_TID.X ;  /* 0x0000000000187919 */ /* 0x000e220000002100 */
[----:B------:R-:W-:Y:S01]  /*9f00*/  ULDC.64 UR28, c[0x0][0x228] ;  /* 0x00008a00001c7ab9 */ /* 0x000fe20000000a00 */
[----:B------:R-:W-:Y:S01]  /*9f10*/  ULDC UR26, c[0x0][0x248] ;  /* 0x00009200001a7ab9 */ /* 0x000fe20000000800 */
[----:B------:R-:W-:Y:S01]  /*9f20*/  ULDC.64 UR14, c[0x0][0x228] ;  /* 0x00008a00000e7ab9 */ /* 0x000fe20000000a00 */
[----:B------:R-:W3:Y:S01]  /*9f30*/  LDL.LU R155, [R1+0xec] ;  /* 0x0000ec00019b7983 */ /* 0x000ee20000300800 */
[----:B------:R-:W-:Y:S01]  /*9f40*/  ULDC.64 UR12, c[0x0][0x228] ;  /* 0x00008a00000c7ab9 */ /* 0x000fe20000000a00 */
[----:B------:R-:W-:Y:S01]  /*9f50*/  ULDC.64 UR10, c[0x0][0x228] ;  /* 0x00008a00000a7ab9 */ /* 0x000fe20000000a00 */
[----:B------:R-:W-:Y:S01]  /*9f60*/  ULDC.64 UR22, c[0x0][0x228] ;  /* 0x00008a0000167ab9 */ /* 0x000fe20000000a00 */
[----:B------:R-:W4:Y:S01]  /*9f70*/  LDL.LU R154, [R1+0xf8] ;  /* 0x0000f800019a7983 */ /* 0x000f220000300800 */
[----:B------:R-:W-:Y:S01]  /*9f80*/  ULDC.64 UR20, c[0x0][0x228] ;  /* 0x00008a0000147ab9 */ /* 0x000fe20000000a00 */
[----:B------:R-:W-:Y:S01]  /*9f90*/  ULDC.64 UR18, c[0x0][0x228] ;  /* 0x00008a0000127ab9 */ /* 0x000fe20000000a00 */
[----:B------:R-:W-:Y:S01]  /*9fa0*/  ULDC.64 UR16, c[0x0][0x228] ;  /* 0x00008a0000107ab9 */ /* 0x000fe20000000a00 */
[----:B------:R-:W5:Y:S04]  /*9fb0*/  LDL.LU R153, [R1+0xf4] ;  /* 0x0000f40001997983 */ /* 0x000f680000300800 */
[----:B------:R-:W5:Y:S01]  /*9fc0*/  LDL.LU R152, [R1+0xf0] ;  /* 0x0000f00001987983 */ /* 0x000f620000300800 */
[----:B0-----:R-:W-:-:S02]  /*9fd0*/  IMAD.SHL.U32 R0, R24, 0x10, RZ ;  /* 0x0000001018007824 */ /* 0x001fc400078e00ff */
[----:B------:R-:W-:-:S03]  /*9fe0*/  IMAD.SHL.U32 R2, R24, 0x40, RZ ;  /* 0x0000004018027824 */ /* 0x000fc600078e00ff */
[----:B------:R-:W-:Y:S02]  /*9ff0*/  LOP3.LUT R0, R0, 0xf0, RZ, 0xc0, !PT ;  /* 0x000000f000007812 */ /* 0x000fe400078ec0ff */
[----:B------:R-:W-:-:S04]  /*a000*/  LOP3.LUT R3, R2, 0x400, RZ, 0xc0, !PT ;  /* 0x0000040002037812 */ /* 0x000fc800078ec0ff */
[----:B------:R-:W-:Y:S02]  /*a010*/  IADD3 R0, R3, UR4, R0 ;  /* 0x0000000403007c10 */ /* 0x000fe4000fffe000 */
[C---:B------:R-:W-:Y:S02]  /*a020*/  LOP3.LUT R3, R24.reuse, 0x60, RZ, 0xc0, !PT ;  /* 0x0000006018037812 */ /* 0x040fe400078ec0ff */
[----:B------:R-:W-:Y:S01]  /*a030*/  LOP3.LUT R24, R24, 0x7f, RZ, 0xc0, !PT ;  /* 0x0000007f18187812 */ /* 0x000fe200078ec0ff */
[----:B------:R-:W-:Y:S01]  /*a040*/  BAR.SYNC.DEFER_BLOCKING 0x0 ;  /* 0x0000000000007b1d */ /* 0x000fe20000010000 */
[C---:B--2---:R-:W-:Y:S02]  /*a050*/  VIADD R2, R160.reuse, 0x3f ;  /* 0x0000003fa0027836 */ /* 0x044fe40000000000 */
[----:B------:R-:W-:-:S03]  /*a060*/  VIADD R25, R160, 0x1 ;  /* 0x00000001a0197836 */ /* 0x000fc60000000000 */
[----:B------:R-:W-:Y:S01]  /*a070*/  ISETP.GE.AND P0, PT, R2, UR25, PT ;  /* 0x0000001902007c0c */ /* 0x000fe2000bf06270 */
[----:B------:R-:W-:Y:S01]  /*a080*/  IMAD R2, R3, 0x8, R0 ;  /* 0x0000000803027824 */ /* 0x000fe200078e0200 */
[----:B------:R-:W-:Y:S02]  /*a090*/  LEA R0, R24, UR4, 0x4 ;  /* 0x0000000418007c11 */ /* 0x000fe4000f8e20ff */
[----:B------:R-:W-:Y:S01]  /*a0a0*/  ISETP.GE.AND P1, PT, R25, UR5, PT ;  /* 0x0000000519007c0c */ /* 0x000fe2000bf26270 */
[----:B------:R-:W-:Y:S01]  /*a0b0*/  ULDC.64 UR4, c[0x0][0x228] ;  /* 0x00008a0000047ab9 */ /* 0x000fe20000000a00 */
[----:B------:R-:W-:Y:S01]  /*a0c0*/  STSM.16.M88.4 [R2], R56 ;  /* 0x0000003802007844 */ /* 0x000fe20000000200 */
[----:B------:R-:W-:Y:S01]  /*a0d0*/  BAR.SYNC.DEFER_BLOCKING 0x0 ;  /* 0x0000000000007b1d */ /* 0x000fe20000010000 */
[----:B---3--:R-:W-:Y:S02]  /*a0e0*/  ISETP.GE.AND P3, PT, R155, UR4, PT ;  /* 0x000000049b007c0c */ /* 0x008fe4000bf66270 */
[----:B------:R-:W-:-:S02]  /*a0f0*/  ISETP.GE.AND P2, PT, R160, UR5, PT ;  /* 0x00000005a0007c0c */ /* 0x000fc4000bf46270 */
[----:B------:R-:W-:Y:S01]  /*a100*/  ISETP.LT.AND P3, PT, R160, UR29, !P3 ;  /* 0x0000001da0007c0c */ /* 0x000fe2000df61270 */
[----:B------:R-:W-:Y:S02]  /*a110*/  ULDC.64 UR4, c[0x0][0x228] ;  /* 0x00008a0000047ab9 */ /* 0x000fe40000000a00 */
[----:B----4-:R-:W-:Y:S01]  /*a120*/  ISETP.LT.AND P5, PT, R154, UR4, !P2 ;  /* 0x000000049a007c0c */ /* 0x010fe2000d7a1270 */
[----:B------:R-:W-:Y:S01]  /*a130*/  ULDC UR4, c[0x0][0x22c] ;  /* 0x00008b0000047ab9 */ /* 0x000fe20000000800 */
[----:B------:R-:W0:Y:S01]  /*a140*/  LDS.128 R60, [R0] ;  /* 0x00000000003c7984 */ /* 0x000e220000000c00 */
[----:B------:R-:W-:Y:S06]  /*a150*/  BAR.SYNC.DEFER_BLOCKING 0x0 ;  /* 0x0000000000007b1d */ /* 0x000fec0000010000 */
[----:B------:R-:W-:Y:S02]  /*a160*/  STSM.16.M88.4 [R2], R156 ;  /* 0x0000009c02007844 */ /* 0x000fe40000000200 */
[----:B------:R-:W-:Y:S06]  /*a170*/  BAR.SYNC.DEFER_BLOCKING 0x0 ;  /* 0x0000000000007b1d */ /* 0x000fec0000010000 */
[----:B------:R-:W-:Y:S02]  /*a180*/  LDS.128 R88, [R0] ;  /* 0x0000000000587984 */ /* 0x000fe40000000c00 */
[----:B------:R-:W-:Y:S06]  /*a190*/  BAR.SYNC.DEFER_BLOCKING 0x0 ;  /* 0x0000000000007b1d */ /* 0x000fec0000010000 */
[----:B------:R-:W-:Y:S02]  /*a1a0*/  STSM.16.M88.4 [R2], R32 ;  /* 0x0000002002007844 */ /* 0x000fe40000000200 */
[----:B------:R-:W-:Y:S06]  /*a1b0*/  BAR.SYNC.DEFER_BLOCKING 0x0 ;  /* 0x0000000000007b1d */ /* 0x000fec0000010000 */
[----:B------:R-:W1:Y:S02]  /*a1c0*/  LDS.128 R92, [R0] ;  /* 0x00000000005c7984 */ /* 0x000e640000000c00 */
[----:B------:R-:W-:Y:S06]  /*a1d0*/  BAR.SYNC.DEFER_BLOCKING 0x0 ;  /* 0x0000000000007b1d */ /* 0x000fec0000010000 */
[----:B------:R-:W-:Y:S02]  /*a1e0*/  STSM.16.M88.4 [R2], R28 ;  /* 0x0000001c02007844 */ /* 0x000fe40000000200 */
[----:B------:R-:W-:Y:S06]  /*a1f0*/  BAR.SYNC.DEFER_BLOCKING 0x0 ;  /* 0x0000000000007b1d */ /* 0x000fec0000010000 */
[----:B------:R-:W2:Y:S02]  /*a200*/  LDS.128 R64, [R0] ;  /* 0x0000000000407984 */ /* 0x000ea40000000c00 */
[----:B------:R-:W-:Y:S06]  /*a210*/  BAR.SYNC.DEFER_BLOCKING 0x0 ;  /* 0x0000000000007b1d */ /* 0x000fec0000010000 */
[----:B------:R-:W-:Y:S02]  /*a220*/  STSM.16.M88.4 [R2], R124 ;  /* 0x0000007c02007844 */ /* 0x000fe40000000200 */
[----:B------:R-:W-:Y:S06]  /*a230*/  BAR.SYNC.DEFER_BLOCKING 0x0 ;  /* 0x0000000000007b1d */ /* 0x000fec0000010000 */
[----:B------:R-:W3:Y:S02]  /*a240*/  LDS.128 R56, [R0] ;  /* 0x0000000000387984 */ /* 0x000ee40000000c00 */
[----:B------:R-:W-:Y:S06]  /*a250*/  BAR.SYNC.DEFER_BLOCKING 0x0 ;  /* 0x0000000000007b1d */ /* 0x000fec0000010000 */
[----:B------:R-:W-:Y:S02]  /*a260*/  STSM.16.M88.4 [R2], R96 ;  /* 0x0000006002007844 */ /* 0x000fe40000000200 */
[----:B------:R-:W-:Y:S06]  /*a270*/  BAR.SYNC.DEFER_BLOCKING 0x0 ;  /* 0x0000000000007b1d */ /* 0x000fec0000010000 */
[----:B------:R-:W4:Y:S02]  /*a280*/  LDS.128 R32, [R0] ;  /* 0x0000000000207984 */ /* 0x000f240000000c00 */
[----:B------:R-:W-:Y:S06]  /*a290*/  BAR.SYNC.DEFER_BLOCKING 0x0 ;  /* 0x0000000000007b1d */ /* 0x000fec0000010000 */
[----:B------:R-:W-:Y:S02]  /*a2a0*/  STSM.16.M88.4 [R2], R148 ;  /* 0x0000009402007844 */ /* 0x000fe40000000200 */
[----:B------:R-:W-:Y:S06]  /*a2b0*/  BAR.SYNC.DEFER_BLOCKING 0x0 ;  /* 0x0000000000007b1d */ /* 0x000fec0000010000 */
[----:B------:R-:W4:Y:S02]  /*a2c0*/  LDS.128 R28, [R0] ;  /* 0x00000000001c7984 */ /* 0x000f240000000c00 */
[----:B------:R-:W-:Y:S06]  /*a2d0*/  BAR.SYNC.DEFER_BLOCKING 0x0 ;  /* 0x0000000000007b1d */ /* 0x000fec0000010000 */
[----:B------:R5:W-:Y:S02]  /*a2e0*/  STSM.16.M88.4 [R2], R144 ;  /* 0x0000009002007844 */ /* 0x000be40000000200 */
[----:B------:R-:W-:Y:S08]  /*a2f0*/  BAR.SYNC.DEFER_BLOCKING 0x0 ;  /* 0x0000000000007b1d */ /* 0x000ff00000010000 */
[----:B-----5:R-:W5:Y:S01]  /*a300*/  LDC R144, c[0x0][0x244] ;  /* 0x00009100ff907b82 */ /* 0x020f620000000800 */
[----:B------:R-:W-:-:S04]  /*a310*/  IMAD R145, R160, UR26, RZ ;  /* 0x0000001aa0917c24 */ /* 0x000fc8000f8e02ff */
[----:B------:R-:W-:Y:S01]  /*a320*/  VIADD R147, R145, UR26 ;  /* 0x0000001a91937c36 */ /* 0x000fe20008000000 */
[----:B------:R-:W4:Y:S02]  /*a330*/  LDS.128 R24, [R0] ;  /* 0x0000000000187984 */ /* 0x000f240000000c00 */
[----:B------:R-:W-:Y:S01]  /*a340*/  BAR.SYNC.DEFER_BLOCKING 0x0 ;  /* 0x0000000000007b1d */ /* 0x000fe20000010000 */
[----:B-----5:R-:W-:-:S05]  /*a350*/  IMAD R3, R155, R144, RZ ;  /* 0x000000909b037224 */ /* 0x020fca00078e02ff */
[----:B------:R-:W-:Y:S02]  /*a360*/  STSM.16.M88.4 [R2], R128 ;  /* 0x0000008002007844 */ /* 0x000fe40000000200 */
[----:B------:R-:W-:Y:S06]  /*a370*/  BAR.SYNC.DEFER_BLOCKING 0x0 ;  /* 0x0000000000007b1d */ /* 0x000fec0000010000 */
[----:B------:R-:W5:Y:S02]  /*a380*/  LDS.128 R96, [R0] ;  /* 0x0000000000607984 */ /* 0x000f640000000c00 */
[----:B------:R-:W-:Y:S06]  /*a390*/  BAR.SYNC.DEFER_BLOCKING 0x0 ;  /* 0x0000000000007b1d */ /* 0x000fec0000010000 */
        /* <DEDUP_REMOVED lines=76> */
[----:B------:R0:W-:Y:S02]  /*a860*/  STSM.16.M88.4 [R2], R16 ;  /* 0x0000001002007844 */ /* 0x0001e40000000200 */
[----:B------:R-:W-:Y:S01]  /*a870*/  BAR.SYNC.DEFER_BLOCKING 0x0 ;  /* 0x0000000000007b1d */ /* 0x000fe20000010000 */
[----:B0-----:R-:W-:-:S04]  /*a880*/  LEA R16, P4, R3, UR8, 0x1 ;  /* 0x0000000803107c11 */ /* 0x001fc8000f8808ff */
[----:B------:R-:W-:-:S03]  /*a890*/  LEA.HI.X.SX32 R17, R3, UR9, 0x1, P4 ;  /* 0x0000000903117c11 */ /* 0x000fc6000a0f0eff */
[----:B------:R-:W-:Y:S01]  /*a8a0*/  IMAD.WIDE R52, R145, 0x2, R16 ;  /* 0x0000000291347825 */ /* 0x000fe200078e0210 */
[----:B------:R-:W0:Y:S01]  /*a8b0*/  LDS.128 R48, [R0] ;  /* 0x0000000000307984 */ /* 0x000e220000000c00 */
[----:B------:R-:W-:Y:S06]  /*a8c0*/  BAR.SYNC.DEFER_BLOCKING 0x0 ;  /* 0x0000000000007b1d */ /* 0x000fec0000010000 */
[----:B------:R1:W-:Y:S02]  /*a8d0*/  STSM.16.M88.4 [R2], R4 ;  /* 0x0000000402007844 */ /* 0x0003e40000000200 */
[----:B------:R-:W-:Y:S01]  /*a8e0*/  BAR.SYNC.DEFER_BLOCKING 0x0 ;  /* 0x0000000000007b1d */ /* 0x000fe20000010000 */
[----:B-1----:R-:W-:-:S04]  /*a8f0*/  IMAD R4, R144, 0x80, R3 ;  /* 0x0000008090047824 */ /* 0x002fc800078e0203 */
[----:B------:R-:W-:-:S04]  /*a900*/  IMAD R3, R144, 0x80, R4 ;  /* 0x0000008090037824 */ /* 0x000fc800078e0204 */
[----:B------:R-:W-:Y:S02]  /*a910*/  IMAD R19, R144, 0x80, R3 ;  /* 0x0000008090137824 */ /* 0x000fe400078e0203 */
[----:B------:R-:W-:Y:S01]  /*a920*/  VIADD R144, R160, 0x2 ;  /* 0x00000002a0907836 */ /* 0x000fe20000000000 */
[----:B------:R-:W1:Y:S01]  /*a930*/  LDS.128 R20, [R0] ;  /* 0x0000000000147984 */ /* 0x000e620000000c00 */
[----:B------:R-:W-:Y:S06]  /*a940*/  BAR.SYNC.DEFER_BLOCKING 0x0 ;  /* 0x0000000000007b1d */ /* 0x000fec0000010000 */
[----:B------:R2:W-:Y:S02]  /*a950*/  STSM.16.M88.4 [R2], R12 ;  /* 0x0000000c02007844 */ /* 0x0005e40000000200 */
[----:B------:R-:W-:Y:S01]  /*a960*/  BAR.SYNC.DEFER_BLOCKING 0x0 ;  /* 0x0000000000007b1d */ /* 0x000fe20000010000 */
[----:B--2---:R-:W-:-:S02]  /*a970*/  LEA R12, P6, R4, UR8, 0x1 ;  /* 0x00000008040c7c11 */ /* 0x004fc4000f8c08ff */
[----:B------:R-:W-:Y:S02]  /*a980*/  PRMT R15, R60, 0x7632, R15 ;  /* 0x000076323c0f7816 */ /* 0x000fe4000000000f */
[----:B------:R-:W-:Y:S02]  /*a990*/  LEA.HI.X.SX32 R13, R4, UR9, 0x1, P6 ;  /* 0x00000009040d7c11 */ /* 0x000fe4000b0f0eff */
[----:B------:R-:W-:Y:S02]  /*a9a0*/  LEA R14, P4, R3, UR8, 0x1 ;  /* 0x00000008030e7c11 */ /* 0x000fe4000f8808ff */
[----:B------:R-:W-:Y:S01]  /*a9b0*/  LEA R18, P6, R19, UR8, 0x1 ;  /* 0x0000000813127c11 */ /* 0x000fe2000f8c08ff */
[----:B------:R-:W-:Y:S01]  /*a9c0*/  IMAD.WIDE R54, R145, 0x2, R12 ;  /* 0x0000000291367825 */ /* 0x000fe200078e020c */
[----:B------:R-:W2:Y:S02]  /*a9d0*/  LDS.128 R4, [R0] ;  /* 0x0000000000047984 */ /* 0x000ea40000000c00 */
[----:B------:R-:W-:Y:S01]  /*a9e0*/  LEA.HI.X.SX32 R19, R19, UR9, 0x1, P6 ;  /* 0x0000000913137c11 */ /* 0x000fe2000b0f0eff */
[----:B------:R-:W-:Y:S06]  /*a9f0*/  BAR.SYNC.DEFER_BLOCKING 0x0 ;  /* 0x0000000000007b1d */ /* 0x000fec0000010000 */
[----:B------:R3:W-:Y:S02]  /*aa00*/  STSM.16.M88.4 [R2], R8 ;  /* 0x0000000802007844 */ /* 0x0007e40000000200 */
[----:B------:R-:W-:Y:S01]  /*aa10*/  BAR.SYNC.DEFER_BLOCKING 0x0 ;  /* 0x0000000000007b1d */ /* 0x000fe20000010000 */
[----:B---3--:R-:W-:-:S04]  /*aa20*/  IMAD.WIDE R8, R145, 0x2, R18 ;  /* 0x0000000291087825 */ /* 0x008fc800078e0212 */
[----:B------:R-:W-:Y:S01]  /*aa30*/  IMAD.WIDE R10, R147, 0x2, R16 ;  /* 0x00000002930a7825 */ /* 0x000fe200078e0210 */
[----:B------:R3:W-:Y:S01]  /*aa40*/  @P3 STG.E.U16 desc[UR6][R52.64], R60 ;  /* 0x0000003c34003986 */ /* 0x0007e2000c101506 */
[----:B------:R-:W-:Y:S01]  /*aa50*/  ISETP.LT.AND P3, PT, R152, UR12, !P2 ;  /* 0x0000000c98007c0c */ /* 0x000fe2000d761270 */
[----:B------:R-:W-:Y:S02]  /*aa60*/  ULDC UR12, c[0x0][0x228] ;  /* 0x00008a00000c7ab9 */ /* 0x000fe40000000800 */
[----:B------:R4:W-:Y:S01]  /*aa70*/  @P5 STG.E.U16 desc[UR6][R54.64], R15 ;  /* 0x0000000f36005986 */ /* 0x0009e2000c101506 */
[----:B------:R-:W-:Y:S01]  /*aa80*/  ISETP.LT.AND P5, PT, R155, UR10, !P1 ;  /* 0x0000000a9b007c0c */ /* 0x000fe2000cfa1270 */
[----:B------:R-:W-:Y:S01]  /*aa90*/  ULDC UR10, c[0x0][0x228] ;  /* 0x00008a00000a7ab9 */ /* 0x000fe20000000800 */
[----:B---3--:R-:W-:Y:S01]  /*aaa0*/  IMAD.WIDE R52, R147, 0x2, R12 ;  /* 0x0000000293347825 */ /* 0x008fe200078e020c */
[----:B------:R-:W-:Y:S02]  /*aab0*/  PRMT R60, R92, 0x7632, R60 ;  /* 0x000076325c3c7816 */ /* 0x000fe4000000003c */
[----:B----4-:R-:W-:Y:S01]  /*aac0*/  LEA.HI.X.SX32 R15, R3, UR9, 0x1, P4 ;  /* 0x00000009030f7c11 */ /* 0x010fe2000a0f0eff */
[----:B------:R-:W-:Y:S01]  /*aad0*/  ULDC.64 UR8, c[0x0][0x228] ;  /* 0x00008a0000087ab9 */ /* 0x000fe20000000a00 */
[----:B------:R-:W-:Y:S01]  /*aae0*/  ISETP.LT.AND P4, PT, R153, UR14, !P2 ;  /* 0x0000000e99007c0c */ /* 0x000fe2000d781270 */
[----:B------:R-:W-:Y:S01]  /*aaf0*/  VIADD R55, R147, UR26 ;  /* 0x0000001a93377c36 */ /* 0x000fe20008000000 */
[----:B------:R-:W-:Y:S01]  /*ab00*/  ISETP.LT.AND P6, PT, R154, UR8, !P1 ;  /* 0x000000089a007c0c */ /* 0x000fe2000cfc1270 */
[----:B------:R-:W-:Y:S01]  /*ab10*/  IMAD.WIDE R2, R145, 0x2, R14 ;  /* 0x0000000291027825 */ /* 0x000fe200078e020e */
[----:B------:R-:W-:Y:S01]  /*ab20*/  PRMT R54, R88, 0x7632, R54 ;  /* 0x0000763258367816 */ /* 0x000fe20000000036 */
[----:B------:R-:W-:Y:S01]  /*ab30*/  ULDC UR8, c[0x0][0x228] ;  /* 0x00008a0000087ab9 */ /* 0x000fe20000000800 */
[----:B------:R-:W-:Y:S01]  /*ab40*/  ISETP.GE.AND P2, PT, R144, UR4, PT ;  /* 0x0000000490007c0c */ /* 0x000fe2000bf46270 */
[----:B------:R-:W-:Y:S01]  /*ab50*/  ULDC UR4, c[0x0][0x22c] ;  /* 0x00008b0000047ab9 */ /* 0x000fe20000000800 */
[----:B------:R-:W-:-:S05]  /*ab60*/  VIADD R145, R55, UR26 ;  /* 0x0000001a37917c36 */ /* 0x000fca0008000000 */
[----:B------:R3:W-:Y:S01]  /*ab70*/  @P4 STG.E.U16 desc[UR6][R2.64], R88 ;  /* 0x0000005802004986 */ /* 0x0007e2000c101506 */
[----:B------:R-:W-:-:S03]  /*ab80*/  ISETP.LT.AND P4, PT, R153, UR22, !P1 ;  /* 0x0000001699007c0c */ /* 0x000fc6000cf81270 */
[----:B------:R4:W-:Y:S01]  /*ab90*/  @P3 STG.E.U16 desc[UR6][R8.64], R54 ;  /* 0x0000003608003986 */ /* 0x0009e2000c101506 */
[----:B------:R-:W-:-:S03]  /*aba0*/  ISETP.LT.AND P3, PT, R152, UR20, !P1 ;  /* 0x0000001498007c0c */ /* 0x000fc6000cf61270 */
[----:B------:R5:W-:Y:S01]  /*abb0*/  @P5 STG.E.U16 desc[UR6][R10.64], R92 ;  /* 0x0000005c0a005986 */ /* 0x000be2000c101506 */
[----:B------:R-:W-:Y:S01]  /*abc0*/  ISETP.LT.AND P5, PT, R155, UR18, !P2 ;  /* 0x000000129b007c0c */ /* 0x000fe2000d7a1270 */
[C---:B---3--:R-:W-:Y:S02]  /*abd0*/  IMAD.WIDE R2, R147.reuse, 0x2, R14 ;  /* 0x0000000293027825 */ /* 0x048fe400078e020e */
[----:B------:R3:W-:Y:S01]  /*abe0*/  @P6 STG.E.U16 desc[UR6][R52.64], R60 ;  /* 0x0000003c34006986 */ /* 0x0007e2000c101506 */
[----:B------:R-:W-:Y:S01]  /*abf0*/  ISETP.LT.AND P6, PT, R154, UR16, !P2 ;  /* 0x000000109a007c0c */ /* 0x000fe2000d7c1270 */
[----:B----4-:R-:W-:Y:S01]  /*ac00*/  IMAD.WIDE R8, R147, 0x2, R18 ;  /* 0x0000000293087825 */ /* 0x010fe200078e0212 */
[----:B------:R-:W-:Y:S01]  /*ac10*/  PRMT R54, R64, 0x7632, R54 ;  /* 0x0000763240367816 */ /* 0x000fe20000000036 */
[----:B------:R4:W-:Y:S01]  /*ac20*/  @P4 STG.E.U16 desc[UR6][R2.64], R64 ;  /* 0x0000004002004986 */ /* 0x0009e2000c101506 */
[----:B------:R-:W-:Y:S01]  /*ac30*/  ISETP.LT.AND P4, PT, R152, UR24, !P2 ;  /* 0x0000001898007c0c */ /* 0x000fe2000d781270 */
[----:B------:R-:W-:Y:S01]  /*ac40*/  VIADD R88, R160, 0x3 ;  /* 0x00000003a0587836 */ /* 0x000fe20000000000 */
[----:B------:R-:W-:Y:S01]  /*ac50*/  ULDC.64 UR24, c[0x0][0x228] ;  /* 0x00008a0000187ab9 */ /* 0x000fe20000000a00 */
[----:B------:R0:W-:Y:S01]  /*ac60*/  @P3 STG.E.U16 desc[UR6][R8.64], R54 ;  /* 0x0000003608003986 */ /* 0x0001e2000c101506 */
[----:B-----5:R-:W-:Y:S01]  /*ac70*/  IMAD.WIDE R10, R55, 0x2, R16 ;  /* 0x00000002370a7825 */ /* 0x020fe200078e0210 */
[----:B------:R-:W-:-:S02]  /*ac80*/  ISETP.LT.AND P3, PT, R153, UR24, !P2 ;  /* 0x0000001899007c0c */ /* 0x000fc4000d761270 */
[----:B---3--:R-:W-:Y:S01]  /*ac90*/  PRMT R60, R61, 0x7632, R60 ;  /* 0x000076323d3c7816 */ /* 0x008fe2000000003c */
[C---:B------:R-:W-:Y:S01]  /*aca0*/  IMAD.WIDE R52, R55.reuse, 0x2, R12 ;  /* 0x0000000237347825 */ /* 0x040fe200078e020c */
[----:B------:R-:W-:Y:S01]  /*acb0*/  ISETP.GE.AND P1, PT, R88, UR4, PT ;  /* 0x0000000458007c0c */ /* 0x000fe2000bf26270 */
[----:B------:R3:W-:Y:S01]  /*acc0*/  @P5 STG.E.U16 desc[UR6][R10.64], R61 ;  /* 0x0000003d0a005986 */ /* 0x0007e2000c101506 */
[----:B------:R-:W-:Y:S01]  /*acd0*/  ULDC UR4, c[0x0][0x228] ;  /* 0x00008a0000047ab9 */ /* 0x000fe20000000800 */
[----:B----4-:R-:W-:Y:S01]  /*ace0*/  IMAD.WIDE R2, R55, 0x2, R14 ;  /* 0x0000000237027825 */ /* 0x010fe200078e020e */
[----:B------:R-:W-:Y:S01]  /*acf0*/  ISETP.LT.AND P5, PT, R155, UR28, !P1 ;  /* 0x0000001c9b007c0c */ /* 0x000fe2000cfa1270 */
[----:B------:R4:W-:Y:S01]  /*ad00*/  @P6 STG.E.U16 desc[UR6][R52.64], R60 ;  /* 0x0000003c34006986 */ /* 0x0009e2000c101506 */
[----:B------:R-:W-:Y:S01]  /*ad10*/  ISETP.LT.AND P6, PT, R154, UR4, !P1 ;  /* 0x000000049a007c0c */ /* 0x000fe2000cfc1270 */
[----:B0-----:R-:W-:Y:S01]  /*ad20*/  VIADD R54, R160, 0x4 ;  /* 0x00000004a0367836 */ /* 0x001fe20000000000 */
[----:B------:R-:W-:Y:S01]  /*ad30*/  ULDC UR4, c[0x0][0x22c] ;  /* 0x00008b0000047ab9 */ /* 0x000fe20000000800 */
[----:B------:R-:W-:Y:S01]  /*ad40*/  IMAD.WIDE R8, R55, 0x2, R18 ;  /* 0x0000000237087825 */ /* 0x000fe200078e0212 */
[----:B------:R0:W-:Y:S01]  /*ad50*/  @P3 STG.E.U16 desc[UR6][R2.64], R89 ;  /* 0x0000005902003986 */ /* 0x0001e2000c101506 */
[----:B------:R-:W-:Y:S01]  /*ad60*/  ISETP.LT.AND P3, PT, R152, UR8, !P1 ;  /* 0x0000000898007c0c */ /* 0x000fe2000cf61270 */
[----:B------:R-:W-:Y:S01]  /*ad70*/  ULDC UR8, c[0x0][0x228] ;  /* 0x00008a0000087ab9 */ /* 0x000fe20000000800 */
[----:B------:R-:W-:Y:S01]  /*ad80*/  ISETP.GE.AND P2, PT, R54, UR4, PT ;  /* 0x0000000436007c0c */ /* 0x000fe2000bf46270 */
[----:B------:R-:W-:Y:S01]  /*ad90*/  ULDC UR4, c[0x0][0x228] ;  /* 0x00008a0000047ab9 */ /* 0x000fe20000000800 */
[----:B---3--:R-:W-:Y:S01]  /*ada0*/  IMAD.WIDE R10, R145, 0x2, R16 ;  /* 0x00000002910a7825 */ /* 0x008fe200078e0210 */
[----:B------:R-:W-:-:S02]  /*adb0*/  PRMT R61, R93, 0x7632, R61 ;  /* 0x000076325d3d7816 */ /* 0x000fc4000000003d */
[----:B----4-:R-:W-:Y:S01]  /*adc0*/  PRMT R60, R89, 0x7632, R60 ;  /* 0x00007632593c7816 */ /* 0x010fe2000000003c */
[----:B------:R-:W-:Y:S01]  /*add0*/  IMAD.WIDE R52, R145, 0x2, R12 ;  /* 0x0000000291347825 */ /* 0x000fe200078e020c */
[----:B------:R-:W-:-:S03]  /*ade0*/  PRMT R54, R65, 0x7632, R54 ;  /* 0x0000763241367816 */ /* 0x000fc60000000036 */
[----:B------:R3:W-:Y:S01]  /*adf0*/  @P4 STG.E.U16 desc[UR6][R8.64], R60 ;  /* 0x0000003c08004986 */ /* 0x0007e2000c101506 */
[----:B------:R-:W-:Y:S01]  /*ae00*/  ISETP.LT.AND P4, PT, R153, UR4, !P1 ;  /* 0x0000000499007c0c */ /* 0x000fe2000cf81270 */
[----:B0-----:R-:W-:Y:S01]  /*ae10*/  IMAD.WIDE R2, R145, 0x2, R14 ;  /* 0x0000000291027825 */ /* 0x001fe200078e020e */
[----:B------:R-:W-:Y:S01]  /*ae20*/  ULDC UR4, c[0x0][0x22c] ;  /* 0x00008b0000047ab9 */ /* 0x000fe20000000800 */
[----:B------:R0:W-:Y:S01]  /*ae30*/  @P5 STG.E.U16 desc[UR6][R10.64], R93 ;  /* 0x0000005d0a005986 */ /* 0x0001e2000c101506 */
[----:B------:R-:W-:Y:S01]  /*ae40*/  ISETP.LT.AND P5, PT, R155, UR10, !P2 ;  /* 0x0000000a9b007c0c */ /* 0x000fe2000d7a1270 */
[C---:B------:R-:W-:Y:S01]  /*ae50*/  VIADD R55, R145.reuse, UR26 ;  /* 0x0000001a91377c36 */ /* 0x040fe20008000000 */
[----:B------:R-:W-:Y:S01]  /*ae60*/  ULDC UR10, c[0x0][0x228] ;  /* 0x00008a00000a7ab9 */ /* 0x000fe20000000800 */
[----:B------:R4:W-:Y:S01]  /*ae70*/  @P6 STG.E.U16 desc[UR6][R52.64], R61 ;  /* 0x0000003d34006986 */ /* 0x0009e2000c101506 */
[----:B------:R-:W-:Y:S01]  /*ae80*/  ISETP.LT.AND P6, PT, R154, UR12, !P2 ;  /* 0x0000000c9a007c0c */ /* 0x000fe2000d7c1270 */
[----:B------:R-:W-:Y:S01]  /*ae90*/  ULDC UR12, c[0x0][0x228] ;  /* 0x00008a00000c7ab9 */ /* 0x000fe20000000800 */
[----:B---3--:R-:W-:Y:S01]  /*aea0*/  IMAD.WIDE R8, R145, 0x2, R18 ;  /* 0x0000000291087825 */ /* 0x008fe200078e0212 */
[----:B------:R-:W-:-:S02]  /*aeb0*/  PRMT R60, R62, 0x7632, R60 ;  /* 0x000076323e3c7816 */ /* 0x000fc4000000003c */
[----:B------:R3:W-:Y:S01]  /*aec0*/  @P4 STG.E.U16 desc[UR6][R2.64], R65 ;  /* 0x0000004102004986 */ /* 0x0007e2000c101506 */
[----:B0-----:R-:W-:-:S03]  /*aed0*/  IMAD.WIDE R10, R55, 0x2, R16 ;  /* 0x00000002370a7825 */ /* 0x001fc600078e0210 */
[----:B------:R0:W-:Y:S01]  /*aee0*/  @P3 STG.E.U16 desc[UR6][R8.64], R54 ;  /* 0x0000003608003986 */ /* 0x0001e2000c101506 */
[----:B------:R-:W-:Y:S01]  /*aef0*/  ISETP.LT.AND P3, PT, R152, UR8, !P2 ;  /* 0x0000000898007c0c */ /* 0x000fe2000d761270 */
[----:B----4-:R-:W-:Y:S01]  /*af00*/  VIADD R61, R160, 0x5 ;  /* 0x00000005a03d7836 */ /* 0x010fe20000000000 */
[----:B------:R-:W-:Y:S01]  /*af10*/  ULDC UR8, c[0x0][0x228] ;  /* 0x00008a0000087ab9 */ /* 0x000fe20000000800 */
[----:B------:R-:W-:Y:S01]  /*af20*/  IMAD.WIDE R52, R55, 0x2, R12 ;  /* 0x0000000237347825 */ /* 0x000fe200078e020c */
[----:B------:R4:W-:Y:S02]  /*af30*/  @P5 STG.E.U16 desc[UR6][R10.64], R62 ;  /* 0x0000003e0a005986 */ /* 0x0009e4000c101506 */
[----:B------:R-:W-:Y:S01]  /*af40*/  ISETP.GE.AND P1, PT, R61, UR4, PT ;  /* 0x000000043d007c0c */ /* 0x000fe2000bf26270 */
[----:B------:R-:W-:Y:S01]  /*af50*/  ULDC UR4, c[0x0][0x228] ;  /* 0x00008a0000047ab9 */ /* 0x000fe20000000800 */
[----:B------:R5:W-:Y:S01]  /*af60*/  @P6 STG.E.U16 desc[UR6][R52.64], R60 ;  /* 0x0000003c34006986 */ /* 0x000be2000c101506 */
[----:B------:R-:W-:Y:S01]  /*af70*/  ISETP.LT.AND P4, PT, R153, UR4, !P2 ;  /* 0x0000000499007c0c */ /* 0x000fe2000d781270 */
[----:B---3--:R-:W-:Y:S01]  /*af80*/  IMAD.WIDE R2, R55, 0x2, R14 ;  /* 0x0000000237027825 */ /* 0x008fe200078e020e */
[----:B------:R-:W-:Y:S01]  /*af90*/  ISETP.LT.AND P5, PT, R155, UR10, !P1 ;  /* 0x0000000a9b007c0c */ /* 0x000fe2000cfa1270 */
[----:B------:R-:W-:Y:S01]  /*afa0*/  ULDC UR4, c[0x0][0x22c] ;  /* 0x00008b0000047ab9 */ /* 0x000fe20000000800 */
[----:B------:R-:W-:Y:S01]  /*afb0*/  ISETP.LT.AND P6, PT, R154, UR12, !P1 ;  /* 0x0000000c9a007c0c */ /* 0x000fe2000cfc1270 */
[C---:B------:R-:W-:Y:S01]  /*afc0*/  VIADD R61, R55.reuse, UR26 ;  /* 0x0000001a373d7c36 */ /* 0x040fe20008000000 */
[----:B0-----:R-:W-:Y:S01]  /*afd0*/  PRMT R54, R90, 0x7632, R54 ;  /* 0x000076325a367816 */ /* 0x001fe20000000036 */
[----:B----4-:R-:W-:Y:S01]  /*afe0*/  VIADD R62, R160, 0x6 ;  /* 0x00000006a03e7836 */ /* 0x010fe20000000000 */
[----:B------:R-:W-:Y:S01]  /*aff0*/  ULDC UR10, c[0x0][0x228] ;  /* 0x00008a00000a7ab9 */ /* 0x000fe20000000800 */
[----:B------:R-:W-:Y:S01]  /*b000*/  IMAD.WIDE R8, R55, 0x2, R18 ;  /* 0x0000000237087825 */ /* 0x000fe200078e0212 */
[----:B------:R-:W-:Y:S01]  /*b010*/  ULDC UR12, c[0x0][0x228] ;  /* 0x00008a00000c7ab9 */ /* 0x000fe20000000800 */
[----:B-----5:R-:W-:-:S02]  /*b020*/  PRMT R60, R94, 0x7632, R60 ;  /* 0x000076325e3c7816 */ /* 0x020fc4000000003c */
[----:B------:R-:W-:Y:S01]  /*b030*/  ISETP.GE.AND P2, PT, R62, UR4, PT ;  /* 0x000000043e007c0c */ /* 0x000fe2000bf46270 */
[----:B------:R-:W-:Y:S01]  /*b040*/  ULDC UR4, c[0x0][0x228] ;  /* 0x00008a0000047ab9 */ /* 0x000fe20000000800 */
[----:B------:R-:W-:Y:S01]  /*b050*/  IMAD.WIDE R10, R61, 0x2, R16 ;  /* 0x000000023d0a7825 */ /* 0x000fe200078e0210 */
[----:B------:R0:W-:Y:S01]  /*b060*/  @P4 STG.E.U16 desc[UR6][R2.64], R90 ;  /* 0x0000005a02004986 */ /* 0x0001e2000c101506 */
[----:B------:R-:W-:Y:S01]  /*b070*/  ISETP.LT.AND P4, PT, R153, UR4, !P1 ;  /* 0x0000000499007c0c */ /* 0x000fe2000cf81270 */
[----:B------:R-:W-:Y:S01]  /*b080*/  ULDC UR4, c[0x0][0x22c] ;  /* 0x00008b0000047ab9 */ /* 0x000fe20000000800 */
[----:B------:R-:W-:Y:S01]  /*b090*/  IMAD.WIDE R52, R61, 0x2, R12 ;  /* 0x000000023d347825 */ /* 0x000fe200078e020c */
[----:B------:R3:W-:Y:S01]  /*b0a0*/  @P3 STG.E.U16 desc[UR6][R8.64], R54 ;  /* 0x0000003608003986 */ /* 0x0007e2000c101506 */
[----:B------:R-:W-:Y:S01]  /*b0b0*/  ISETP.LT.AND P3, PT, R152, UR8, !P1 ;  /* 0x0000000898007c0c */ /* 0x000fe2000cf61270 */
[----:B------:R-:W-:Y:S01]  /*b0c0*/  ULDC UR8, c[0x0][0x228] ;  /* 0x00008a0000087ab9 */ /* 0x000fe20000000800 */
[----:B------:R-:W-:Y:S01]  /*b0d0*/  VIADD R62, R160, 0x7 ;  /* 0x00000007a03e7836 */ /* 0x000fe20000000000 */
[----:B------:R4:W-:Y:S01]  /*b0e0*/  @P5 STG.E.U16 desc[UR6][R10.64], R94 ;  /* 0x0000005e0a005986 */ /* 0x0009e2000c101506 */
[----:B------:R-:W-:Y:S01]  /*b0f0*/  ISETP.LT.AND P5, PT, R155, UR10, !P2 ;  /* 0x0000000a9b007c0c */ /* 0x000fe2000d7a1270 */
[C---:B------:R-:W-:Y:S01]  /*b100*/  VIADD R55, R61.reuse, UR26 ;  /* 0x0000001a3d377c36 */ /* 0x040fe20008000000 */
[----:B------:R-:W-:Y:S01]  /*b110*/  ULDC UR10, c[0x0][0x228] ;  /* 0x00008a00000a7ab9 */ /* 0x000fe20000000800 */
[----:B------:R5:W-:Y:S01]  /*b120*/  @P6 STG.E.U16 desc[UR6][R52.64], R60 ;  /* 0x0000003c34006986 */ /* 0x000be2000c101506 */
[----:B------:R-:W-:Y:S01]  /*b130*/  ISETP.LT.AND P6, PT, R154, UR12, !P2 ;  /* 0x0000000c9a007c0c */ /* 0x000fe2000d7c1270 */
[C---:B0-----:R-:W-:Y:S01]  /*b140*/  IMAD.WIDE R2, R61.reuse, 0x2, R14 ;  /* 0x000000023d027825 */ /* 0x041fe200078e020e */
[----:B------:R-:W-:Y:S01]  /*b150*/  ISETP.GE.AND P1, PT, R62, UR4, PT ;  /* 0x000000043e007c0c */ /* 0x000fe2000bf26270 */
[----:B------:R-:W-:Y:S01]  /*b160*/  ULDC UR4, c[0x0][0x228] ;  /* 0x00008a0000047ab9 */ /* 0x000fe20000000800 */
[----:B---3--:R-:W-:Y:S01]  /*b170*/  PRMT R54, R66, 0x7632, R54 ;  /* 0x0000763242367816 */ /* 0x008fe20000000036 */
[----:B------:R-:W-:Y:S01]  /*b180*/  IMAD.WIDE R8, R61, 0x2, R18 ;  /* 0x000000023d087825 */ /* 0x000fe200078e0212 */
[----:B------:R0:W-:Y:S01]  /*b190*/  @P4 STG.E.U16 desc[UR6][R2.64], R66 ;  /* 0x0000004202004986 */ /* 0x0001e2000c101506 */
[----:B------:R-:W-:Y:S01]  /*b1a0*/  ISETP.LT.AND P4, PT, R153, UR4, !P2 ;  /* 0x0000000499007c0c */ /* 0x000fe2000d781270 */
[----:B------:R-:W-:Y:S01]  /*b1b0*/  ULDC UR12, c[0x0][0x228] ;  /* 0x00008a00000c7ab9 */ /* 0x000fe20000000800 */
[----:B----4-:R-:W-:Y:S01]  /*b1c0*/  IMAD.WIDE R10, R55, 0x2, R16 ;  /* 0x00000002370a7825 */ /* 0x010fe200078e0210 */
[----:B------:R3:W-:Y:S01]  /*b1d0*/  @P3 STG.E.U16 desc[UR6][R8.64], R54 ;  /* 0x0000003608003986 */ /* 0x0007e2000c101506 */
[----:B-----5:R-:W-:Y:S01]  /*b1e0*/  PRMT R60, R63, 0x7632, R60 ;  /* 0x000076323f3c7816 */ /* 0x020fe2000000003c */
[----:B------:R-:W-:Y:S01]  /*b1f0*/  ULDC UR4, c[0x0][0x22c] ;  /* 0x00008b0000047ab9 */ /* 0x000fe20000000800 */
[----:B------:R-:W-:Y:S01]  /*b200*/  IMAD.WIDE R52, R55, 0x2, R12 ;  /* 0x0000000237347825 */ /* 0x000fe200078e020c */
[----:B------:R-:W-:Y:S01]  /*b210*/  ISETP.LT.AND P3, PT, R152, UR8, !P2 ;  /* 0x0000000898007c0c */ /* 0x000fe2000d761270 */
[----:B------:R4:W-:Y:S01]  /*b220*/  @P5 STG.E.U16 desc[UR6][R10.64], R63 ;  /* 0x0000003f0a005986 */ /* 0x0009e2000c101506 */
[----:B------:R-:W-:Y:S01]  /*b230*/  ISETP.LT.AND P5, PT, R155, UR10, !P1 ;  /* 0x0000000a9b007c0c */ /* 0x000fe2000cfa1270 */
[----:B------:R-:W-:Y:S01]  /*b240*/  VIADD R62, R160, 0x8 ;  /* 0x00000008a03e7836 */ /* 0x000fe20000000000 */
[----:B------:R-:W-:Y:S01]  /*b250*/  ULDC UR8, c[0x0][0x228] ;  /* 0x00008a0000087ab9 */ /* 0x000fe20000000800 */
[----:B------:R5:W-:Y:S01]  /*b260*/  @P6 STG.E.U16 desc[UR6][R52.64], R60 ;  /* 0x0000003c34006986 */ /* 0x000be2000c101506 */
[----:B------:R-:W-:Y:S01]  /*b270*/  ISETP.LT.AND P6, PT, R154, UR12, !P1 ;  /* 0x0000000c9a007c0c */ /* 0x000fe2000cfc1270 */
[----:B0-----:R-:W-:Y:S01]  /*b280*/  IMAD.WIDE R2, R55, 0x2, R14 ;  /* 0x0000000237027825 */ /* 0x001fe200078e020e */
[----:B---3--:R-:W-:Y:S01]  /*b290*/  PRMT R54, R91, 0x7632, R54 ;  /* 0x000076325b367816 */ /* 0x008fe20000000036 */
[----:B------:R-:W-:Y:S01]  /*b2a0*/  ULDC UR10, c[0x0][0x228] ;  /* 0x00008a00000a7ab9 */ /* 0x000fe20000000800 */
[----:B------:R-:W-:Y:S01]  /*b2b0*/  ISETP.GE.AND P2, PT, R62, UR4, PT ;  /* 0x000000043e007c0c */ /* 0x000fe2000bf46270 */
[C---:B------:R-:W-:Y:S01]  /*b2c0*/  VIADD R61, R55.reuse, UR26 ;  /* 0x0000001a373d7c36 */ /* 0x040fe20008000000 */
[----:B------:R-:W-:Y:S01]  /*b2d0*/  ULDC UR4, c[0x0][0x228] ;  /* 0x00008a0000047ab9 */ /* 0x000fe20000000800 */
[----:B------:R-:W-:Y:S01]  /*b2e0*/  IMAD.WIDE R8, R55, 0x2, R18 ;  /* 0x0000000237087825 */ /* 0x000fe200078e0212 */
[----:B------:R0:W-:Y:S01]  /*b2f0*/  @P4 STG.E.U16 desc[UR6][R2.64], R91 ;  /* 0x0000005b02004986 */ /* 0x0001e2000c101506 */
[----:B------:R-:W-:Y:S01]  /*b300*/  ISETP.LT.AND P4, PT, R153, UR4, !P1 ;  /* 0x0000000499007c0c */ /* 0x000fe2000cf81270 */
[----:B------:R-:W-:Y:S01]  /*b310*/  ULDC UR12, c[0x0][0x228] ;  /* 0x00008a00000c7ab9 */ /* 0x000fe20000000800 */
[----:B----4-:R-:W-:Y:S01]  /*b320*/  IMAD.WIDE R10, R61, 0x2, R16 ;  /* 0x000000023d0a7825 */ /* 0x010fe200078e0210 */
[----:B-----5:R-:W-:Y:S01]  /*b330*/  PRMT R60, R95, 0x7632, R60 ;  /* 0x000076325f3c7816 */ /* 0x020fe2000000003c */
[----:B------:R3:W-:Y:S01]  /*b340*/  @P3 STG.E.U16 desc[UR6][R8.64], R54 ;  /* 0x0000003608003986 */ /* 0x0007e2000c101506 */
[----:B------:R-:W-:Y:S01]  /*b350*/  ISETP.LT.AND P3, PT, R152, UR8, !P1 ;  /* 0x0000000898007c0c */ /* 0x000fe2000cf61270 */
[----:B------:R-:W-:Y:S01]  /*b360*/  IMAD.WIDE R52, R61, 0x2, R12 ;  /* 0x000000023d347825 */ /* 0x000fe200078e020c */
[----:B------:R-:W-:Y:S01]  /*b370*/  ULDC UR4, c[0x0][0x22c] ;  /* 0x00008b0000047ab9 */ /* 0x000fe20000000800 */
[----:B------:R4:W-:Y:S01]  /*b380*/  @P5 STG.E.U16 desc[UR6][R10.64], R95 ;  /* 0x0000005f0a005986 */ /* 0x0009e2000c101506 */
[----:B------:R-:W-:Y:S01]  /*b390*/  ISETP.LT.AND P5, PT, R155, UR10, !P2 ;  /* 0x0000000a9b007c0c */ /* 0x000fe2000d7a1270 */
[----:B------:R-:W-:Y:S01]  /*b3a0*/  VIADD R62, R160, 0x9 ;  /* 0x00000009a03e7836 */ /* 0x000fe20000000000 */
[----:B------:R-:W-:Y:S01]  /*b3b0*/  ULDC UR8, c[0x0][0x228] ;  /* 0x00008a0000087ab9 */ /* 0x000fe20000000800 */
[----:B------:R5:W-:Y:S01]  /*b3c0*/  @P6 STG.E.U16 desc[UR6][R52.64], R60 ;  /* 0x0000003c34006986 */ /* 0x000be2000c101506 */
[----:B------:R-:W-:Y:S01]  /*b3d0*/  ISETP.LT.AND P6, PT, R154, UR12, !P2 ;  /* 0x0000000c9a007c0c */ /* 0x000fe2000d7c1270 */
[----:B0-----:R-:W-:Y:S01]  /*b3e0*/  IMAD.WIDE R2, R61, 0x2, R14 ;  /* 0x000000023d027825 */ /* 0x001fe200078e020e */
[----:B------:R-:W-:Y:S01]  /*b3f0*/  ISETP.GE.AND P1, PT, R62, UR4, PT ;  /* 0x000000043e007c0c */ /* 0x000fe2000bf26270 */
[----:B------:R-:W-:Y:S01]  /*b400*/  ULDC UR4, c[0x0][0x228] ;  /* 0x00008a0000047ab9 */ /* 0x000fe20000000800 */
[----:B---3--:R-:W-:Y:S01]  /*b410*/  PRMT R54, R67, 0x7632, R54 ;  /* 0x0000763243367816 */ /* 0x008fe20000000036 */
[C---:B------:R-:W-:Y:S01]  /*b420*/  VIADD R55, R61.reuse, UR26 ;  /* 0x0000001a3d377c36 */ /* 0x040fe20008000000 */
[----:B------:R0:W-:Y:S01]  /*b430*/  @P4 STG.E.U16 desc[UR6][R2.64], R67 ;  /* 0x0000004302004986 */ /* 0x0001e2000c101506 */
[----:B------:R-:W-:Y:S01]  /*b440*/  IMAD.WIDE R8, R61, 0x2, R18 ;  /* 0x000000023d087825 */ /* 0x000fe200078e0212 */
[----:B------:R-:W-:Y:S01]  /*b450*/  ISETP.LT.AND P4, PT, R153, UR4, !P2 ;  /* 0x0000000499007c0c */ /* 0x000fe2000d781270 */
[----:B------:R-:W-:Y:S01]  /*b460*/  ULDC UR10, c[0x0][0x228] ;  /* 0x00008a00000a7ab9 */ /* 0x000fe20000000800 */
[----:B------:R-:W-:Y:S01]  /*b470*/  ULDC UR12, c[0x0][0x228] ;  /* 0x00008a00000c7ab9 */ /* 0x000fe20000000800 */
[C---:B----4-:R-:W-:Y:S01]  /*b480*/  IMAD.WIDE R10, R55.reuse, 0x2, R16 ;  /* 0x00000002370a7825 */ /* 0x050fe200078e0210 */
[----:B-----5:R-:W-:Y:S01]  /*b490*/  PRMT R60, R56, 0x7632, R60 ;  /* 0x00007632383c7816 */ /* 0x020fe2000000003c */
[----:B------:R3:W-:Y:S01]  /*b4a0*/  @P3 STG.E.U16 desc[UR6][R8.64], R54 ;  /* 0x0000003608003986 */ /* 0x0007e2000c101506 */
[----:B------:R-:W-:Y:S01]  /*b4b0*/  ISETP.LT.AND P3, PT, R152, UR8, !P2 ;  /* 0x0000000898007c0c */ /* 0x000fe2000d761270 */
[----:B------:R-:W-:Y:S01]  /*b4c0*/  IMAD.WIDE R52, R55, 0x2, R12 ;  /* 0x0000000237347825 */ /* 0x000fe200078e020c */
[----:B------:R-:W-:Y:S01]  /*b4d0*/  ULDC UR4, c[0x0][0x22c] ;  /* 0x00008b0000047ab9 */ /* 0x000fe20000000800 */
[----:B------:R4:W-:Y:S01]  /*b4e0*/  @P5 STG.E.U16 desc[UR6][R10.64], R56 ;  /* 0x000000380a005986 */ /* 0x0009e2000c101506 */
[----:B------:R-:W-:Y:S01]  /*b4f0*/  ISETP.LT.AND P5, PT, R155, UR10, !P1 ;  /* 0x0000000a9b007c0c */ /* 0x000fe2000cfa1270 */
[C---:B0-----:R-:W-:Y:S01]  /*b500*/  IMAD.WIDE R2, R55.reuse, 0x2, R14 ;  /* 0x0000000237027825 */ /* 0x041fe200078e020e */
[----:B------:R-:W-:Y:S01]  /*b510*/  ULDC UR8, c[0x0][0x228] ;  /* 0x00008a0000087ab9 */ /* 0x000fe20000000800 */
[----:B------:R0:W-:Y:S01]  /*b520*/  @P6 STG.E.U16 desc[UR6][R52.64], R60 ;  /* 0x0000003c34006986 */ /* 0x0001e2000c101506 */
[----:B------:R-:W-:Y:S01]  /*b530*/  ISETP.LT.AND P6, PT, R154, UR12, !P1 ;  /* 0x0000000c9a007c0c */ /* 0x000fe2000cfc1270 */
[C---:B------:R-:W-:Y:S01]  /*b540*/  VIADD R61, R55.reuse, UR26 ;  /* 0x0000001a373d7c36 */ /* 0x040fe20008000000 */
[----:B------:R-:W-:Y:S01]  /*b550*/  ULDC UR10, c[0x0][0x228] ;  /* 0x00008a00000a7ab9 */ /* 0x000fe20000000800 */
[----:B---3--:R-:W-:Y:S01]  /*b560*/  IMAD.WIDE R8, R55, 0x2, R18 ;  /* 0x0000000237087825 */ /* 0x008fe200078e0212 */
[----:B------:R-:W-:Y:S01]  /*b570*/  PRMT R54, R32, 0x7632, R54 ;  /* 0x0000763220367816 */ /* 0x000fe20000000036 */
[----:B------:R3:W-:Y:S01]  /*b580*/  @P4 STG.E.U16 desc[UR6][R2.64], R32 ;  /* 0x0000002002004986 */ /* 0x0007e2000c101506 */
[----:B------:R-:W-:Y:S01]  /*b590*/  ULDC UR12, c[0x0][0x228] ;  /* 0x00008a00000c7ab9 */ /* 0x000fe20000000800 */
[C---:B----4-:R-:W-:Y:S01]  /*b5a0*/  IMAD.WIDE R10, R61.reuse, 0x2, R16 ;  /* 0x000000023d0a7825 */ /* 0x050fe200078e0210 */
[----:B------:R-:W-:Y:S01]  /*b5b0*/  PRMT R56, R28, 0x7632, R56 ;  /* 0x000076321c387816 */ /* 0x000fe20000000038 */
[----:B------:R4:W-:Y:S01]  /*b5c0*/  @P3 STG.E.U16 desc[UR6][R8.64], R54 ;  /* 0x0000003608003986 */ /* 0x0009e2000c101506 */
[----:B------:R-:W-:Y:S01]  /*b5d0*/  ISETP.LT.AND P3, PT, R152, UR8, !P1 ;  /* 0x0000000898007c0c */ /* 0x000fe2000cf61270 */
[----:B0-----:R-:W-:Y:S01]  /*b5e0*/  VIADD R60, R160, 0xa ;  /* 0x0000000aa03c7836 */ /* 0x001fe20000000000 */
        /* <DEDUP_REMOVED lines=11> */
[----:B----4-:R-:W-:Y:S01]  /*b6a0*/  VIADD R54, R160, 0xb ;  /* 0x0000000ba0367836 */ /* 0x010fe20000000000 */
[----:B------:R-:W-:Y:S01]  /*b6b0*/  PRMT R32, R57, 0x7632, R32 ;  /* 0x0000763239207816 */ /* 0x000fe20000000020 */
[C---:B------:R-:W-:Y:S01]  /*b6c0*/  VIADD R55, R61.reuse, UR26 ;  /* 0x0000001a3d377c36 */ /* 0x040fe20008000000 */
[----:B0-----:R-:W-:Y:S01]  /*b6d0*/  PRMT R28, R24, 0x7632, R28 ;  /* 0x00007632181c7816 */ /* 0x001fe2000000001c */
[----:B------:R-:W-:Y:S01]  /*b6e0*/  IMAD.WIDE R8, R61, 0x2, R18 ;  /* 0x000000023d087825 */ /* 0x000fe200078e0212 */
[----:B------:R-:W-:Y:S01]  /*b6f0*/  ISETP.GE.AND P1, PT, R54, UR4, PT ;  /* 0x0000000436007c0c */ /* 0x000fe2000bf26270 */
[----:B------:R-:W-:Y:S01]  /*b700*/  ULDC UR4, c[0x0][0x228] ;  /* 0x00008a0000047ab9 */ /* 0x000fe20000000800 */
[----:B------:R-:W-:Y:S01]  /*b710*/  ULDC UR10, c[0x0][0x228] ;  /* 0x00008a00000a7ab9 */ /* 0x000fe20000000800 */
[----:B------:R-:W-:Y:S01]  /*b720*/  IMAD.WIDE R10, R55, 0x2, R16 ;  /* 0x00000002370a7825 */ /* 0x000fe200078e0210 */
[----:B------:R0:W-:Y:S01]  /*b730*/  @P4 STG.E.U16 desc[UR6][R2.64], R24 ;  /* 0x0000001802004986 */ /* 0x0001e2000c101506 */
[----:B------:R-:W-:Y:S01]  /*b740*/  ISETP.LT.AND P4, PT, R153, UR4, !P2 ;  /* 0x0000000499007c0c */ /* 0x000fe2000d781270 */
[----:B------:R-:W-:Y:S01]  /*b750*/  ULDC UR12, c[0x0][0x228] ;  /* 0x00008a00000c7ab9 */ /* 0x000fe20000000800 */
[C---:B-----5:R-:W-:Y:S01]  /*b760*/  IMAD.WIDE R52, R55.reuse, 0x2, R12 ;  /* 0x0000000237347825 */ /* 0x060fe200078e020c */
[----:B------:R3:W-:Y:S01]  /*b770*/  @P3 STG.E.U16 desc[UR6][R8.64], R28 ;  /* 0x0000001c08003986 */ /* 0x0007e2000c101506 */
[----:B------:R-:W-:Y:S01]  /*b780*/  ISETP.LT.AND P3, PT, R152, UR8, !P2 ;  /* 0x0000000898007c0c */ /* 0x000fe2000d761270 */
[----:B------:R-:W-:Y:S01]  /*b790*/  ULDC UR4, c[0x0][0x22c] ;  /* 0x00008b0000047ab9 */ /* 0x000fe20000000800 */
[----:B------:R-:W-:Y:S01]  /*b7a0*/  VIADD R61, R55, UR26 ;  /* 0x0000001a373d7c36 */ /* 0x000fe20008000000 */
[----:B------:R4:W-:Y:S01]  /*b7b0*/  @P5 STG.E.U16 desc[UR6][R10.64], R57 ;  /* 0x000000390a005986 */ /* 0x0009e2000c101506 */
[----:B------:R-:W-:Y:S01]  /*b7c0*/  ISETP.LT.AND P5, PT, R155, UR10, !P1 ;  /* 0x0000000a9b007c0c */ /* 0x000fe2000cfa1270 */
[----:B------:R-:W-:Y:S01]  /*b7d0*/  ULDC UR8, c[0x0][0x228] ;  /* 0x00008a0000087ab9 */ /* 0x000fe20000000800 */
[----:B------:R-:W-:Y:S01]  /*b7e0*/  ULDC UR10, c[0x0][0x228] ;  /* 0x00008a00000a7ab9 */ /* 0x000fe20000000800 */
[----:B------:R5:W-:Y:S01]  /*b7f0*/  @P6 STG.E.U16 desc[UR6][R52.64], R32 ;  /* 0x0000002034006986 */ /* 0x000be2000c101506 */
[----:B------:R-:W-:Y:S01]  /*b800*/  ISETP.LT.AND P6, PT, R154, UR12, !P1 ;  /* 0x0000000c9a007c0c */ /* 0x000fe2000cfc1270 */
[----:B0-----:R-:W-:Y:S01]  /*b810*/  IMAD.WIDE R2, R55, 0x2, R14 ;  /* 0x0000000237027825 */ /* 0x001fe200078e020e */
[----:B------:R-:W-:Y:S01]  /*b820*/  PRMT R24, R33, 0x7632, R24 ;  /* 0x0000763221187816 */ /* 0x000fe20000000018 */
[----:B------:R-:W-:Y:S01]  /*b830*/  ULDC UR12, c[0x0][0x228] ;  /* 0x00008a00000c7ab9 */ /* 0x000fe20000000800 */
[----:B---3--:R-:W-:Y:S01]  /*b840*/  PRMT R28, R29, 0x7632, R28 ;  /* 0x000076321d1c7816 */ /* 0x008fe2000000001c */
[----:B------:R-:W-:Y:S01]  /*b850*/  IMAD.WIDE R8, R55, 0x2, R18 ;  /* 0x0000000237087825 */ /* 0x000fe200078e0212 */
[----:B------:R0:W-:Y:S03]  /*b860*/  @P4 STG.E.U16 desc[UR6][R2.64], R33 ;  /* 0x0000002102004986 */ /* 0x0001e6000c101506 */
[C---:B----4-:R-:W-:Y:S01]  /*b870*/  IMAD.WIDE R10, R61.reuse, 0x2, R16 ;  /* 0x000000023d0a7825 */ /* 0x050fe200078e0210 */
[----:B------:R3:W-:Y:S01]  /*b880*/  @P3 STG.E.U16 desc[UR6][R8.64], R24 ;  /* 0x0000001808003986 */ /* 0x0007e2000c101506 */
[----:B------:R-:W-:Y:S01]  /*b890*/  ISETP.LT.AND P3, PT, R152, UR8, !P1 ;  /* 0x0000000898007c0c */ /* 0x000fe2000cf61270 */
[----:B------:R-:W-:Y:S01]  /*b8a0*/  ULDC UR8, c[0x0][0x228] ;  /* 0x00008a0000087ab9 */ /* 0x000fe20000000800 */
[----:B-----5:R-:W-:Y:S01]  /*b8b0*/  VIADD R32, R160, 0xc ;  /* 0x0000000ca0207836 */ /* 0x020fe20000000000 */
[----:B------:R-:W-:Y:S01]  /*b8c0*/  @P5 STG.E.U16 desc[UR6][R10.64], R29 ;  /* 0x0000001d0a005986 */ /* 0x000fe2000c101506 */
[----:B------:R-:W-:-:S03]  /*b8d0*/  IMAD.WIDE R52, R61, 0x2, R12 ;  /* 0x000000023d347825 */ /* 0x000fc600078e020c */
[----:B------:R-:W-:Y:S01]  /*b8e0*/  ISETP.GE.AND P2, PT, R32, UR4, PT ;  /* 0x0000000420007c0c */ /* 0x000fe2000bf46270 */
[----:B------:R-:W-:Y:S01]  /*b8f0*/  ULDC UR4, c[0x0][0x228] ;  /* 0x00008a0000047ab9 */ /* 0x000fe20000000800 */
[----:B------:R4:W-:Y:S01]  /*b900*/  @P6 STG.E.U16 desc[UR6][R52.64], R28 ;  /* 0x0000001c34006986 */ /* 0x0009e2000c101506 */
[----:B------:R-:W-:Y:S01]  /*b910*/  ISETP.LT.AND P4, PT, R153, UR4, !P1 ;  /* 0x0000000499007c0c */ /* 0x000fe2000cf81270 */
[----:B0-----:R-:W-:Y:S01]  /*b920*/  IMAD.WIDE R2, R61, 0x2, R14 ;  /* 0x000000023d027825 */ /* 0x001fe200078e020e */
[----:B------:R-:W-:Y:S01]  /*b930*/  ISETP.LT.AND P5, PT, R155, UR10, !P2 ;  /* 0x0000000a9b007c0c */ /* 0x000fe2000d7a1270 */
[----:B------:R-:W-:Y:S01]  /*b940*/  ULDC UR4, c[0x0][0x22c] ;  /* 0x00008b0000047ab9 */ /* 0x000fe20000000800 */
[----:B------:R-:W-:Y:S01]  /*b950*/  ISETP.LT.AND P6, PT, R154, UR12, !P2 ;  /* 0x0000000c9a007c0c */ /* 0x000fe2000d7c1270 */
[----:B------:R-:W-:Y:S01]  /*b960*/  VIADD R33, R61, UR26 ;  /* 0x0000001a3d217c36 */ /* 0x000fe20008000000 */
[----:B---3--:R-:W-:Y:S01]  /*b970*/  PRMT R24, R25, 0x7632, R24 ;  /* 0x0000763219187816 */ /* 0x008fe20000000018 */
[----:B------:R-:W-:Y:S01]  /*b980*/  IMAD.WIDE R8, R61, 0x2, R18 ;  /* 0x000000023d087825 */ /* 0x000fe200078e0212 */
[----:B------:R-:W-:Y:S01]  /*b990*/  PRMT R32, R58, 0x7632, R32 ;  /* 0x000076323a207816 */ /* 0x000fe20000000020 */
[----:B------:R-:W-:Y:S01]  /*b9a0*/  ULDC UR10, c[0x0][0x228] ;  /* 0x00008a00000a7ab9 */ /* 0x000fe20000000800 */
[----:B------:R-:W-:Y:S01]  /*b9b0*/  ULDC UR12, c[0x0][0x228] ;  /* 0x00008a00000c7ab9 */ /* 0x000fe20000000800 */
[----:B----4-:R-:W-:-:S02]  /*b9c0*/  VIADD R52, R160, 0xd ;  /* 0x0000000da0347836 */ /* 0x010fc40000000000 */
[C---:B------:R-:W-:Y:S01]  /*b9d0*/  IMAD.WIDE R10, R33.reuse, 0x2, R16 ;  /* 0x00000002210a7825 */ /* 0x040fe200078e0210 */
[----:B------:R0:W-:Y:S02]  /*b9e0*/  @P4 STG.E.U16 desc[UR6][R2.64], R25 ;  /* 0x0000001902004986 */ /* 0x0001e4000c101506 */
[----:B------:R-:W-:Y:S01]  /*b9f0*/  ISETP.GE.AND P1, PT, R52, UR4, PT ;  /* 0x0000000434007c0c */ /* 0x000fe2000bf26270 */
[----:B------:R-:W-:Y:S01]  /*ba00*/  ULDC UR4, c[0x0][0x228] ;  /* 0x00008a0000047ab9 */ /* 0x000fe20000000800 */
[----:B------:R-:W-:Y:S01]  /*ba10*/  IMAD.WIDE R28, R33, 0x2, R12 ;  /* 0x00000002211c7825 */ /* 0x000fe200078e020c */
[----:B------:R3:W-:Y:S01]  /*ba20*/  @P3 STG.E.U16 desc[UR6][R8.64], R24 ;  /* 0x0000001808003986 */ /* 0x0007e2000c101506 */
[----:B------:R-:W-:Y:S01]  /*ba30*/  ISETP.LT.AND P4, PT, R153, UR4, !P2 ;  /* 0x0000000499007c0c */ /* 0x000fe2000d781270 */
[----:B------:R-:W-:Y:S01]  /*ba40*/  ULDC UR4, c[0x0][0x22c] ;  /* 0x00008b0000047ab9 */ /* 0x000fe20000000800 */
[----:B------:R-:W-:Y:S01]  /*ba50*/  ISETP.LT.AND P3, PT, R152, UR8, !P2 ;  /* 0x0000000898007c0c */ /* 0x000fe2000d761270 */
[----:B------:R4:W-:Y:S01]  /*ba60*/  @P5 STG.E.U16 desc[UR6][R10.64], R58 ;  /* 0x0000003a0a005986 */ /* 0x0009e2000c101506 */
[----:B------:R-:W-:Y:S01]  /*ba70*/  ISETP.LT.AND P5, PT, R155, UR10, !P1 ;  /* 0x0000000a9b007c0c */ /* 0x000fe2000cfa1270 */
[C---:B------:R-:W-:Y:S01]  /*ba80*/  VIADD R53, R33.reuse, UR26 ;  /* 0x0000001a21357c36 */ /* 0x040fe20008000000 */
[----:B------:R-:W-:Y:S01]  /*ba90*/  ULDC UR8, c[0x0][0x228] ;  /* 0x00008a0000087ab9 */ /* 0x000fe20000000800 */
[----:B------:R5:W-:Y:S01]  /*baa0*/  @P6 STG.E.U16 desc[UR6][R28.64], R32 ;  /* 0x000000201c006986 */ /* 0x000be2000c101506 */
[----:B------:R-:W-:Y:S01]  /*bab0*/  ISETP.LT.AND P6, PT, R154, UR12, !P1 ;  /* 0x0000000c9a007c0c */ /* 0x000fe2000cfc1270 */
[----:B0-----:R-:W-:Y:S01]  /*bac0*/  IMAD.WIDE R2, R33, 0x2, R14 ;  /* 0x0000000221027825 */ /* 0x001fe200078e020e */
[----:B------:R-:W-:Y:S01]  /*bad0*/  ULDC UR10, c[0x0][0x228] ;  /* 0x00008a00000a7ab9 */ /* 0x000fe20000000800 */
[----:B------:R-:W-:-:S02]  /*bae0*/  ULDC UR12, c[0x0][0x228] ;  /* 0x00008a00000c7ab9 */ /* 0x000fc40000000800 */
[----:B---3--:R-:W-:Y:S01]  /*baf0*/  IMAD.WIDE R8, R33, 0x2, R18 ;  /* 0x0000000221087825 */ /* 0x008fe200078e0212 */
[----:B------:R0:W-:Y:S03]  /*bb00*/  @P4 STG.E.U16 desc[UR6][R2.64], R34 ;  /* 0x0000002202004986 */ /* 0x0001e6000c101506 */
[----:B----4-:R-:W-:Y:S01]  /*bb10*/  IMAD.WIDE R10, R53, 0x2, R16 ;  /* 0x00000002350a7825 */ /* 0x010fe200078e0210 */
[----:B-----5:R-:W-:-:S03]  /*bb20*/  PRMT R28, R34, 0x7632, R28 ;  /* 0x00007632221c7816 */ /* 0x020fc6000000001c */
[----:B------:R-:W-:Y:S01]  /*bb30*/  VIADD R29, R160, 0xe ;  /* 0x0000000ea01d7836 */ /* 0x000fe20000000000 */
[----:B------:R-:W-:Y:S01]  /*bb40*/  PRMT R32, R30, 0x7632, R32 ;  /* 0x000076321e207816 */ /* 0x000fe20000000020 */
[----:B------:R-:W-:Y:S01]  /*bb50*/  IMAD.WIDE R24, R53, 0x2, R12 ;  /* 0x0000000235187825 */ /* 0x000fe200078e020c */
[----:B------:R3:W-:Y:S01]  /*bb60*/  @P3 STG.E.U16 desc[UR6][R8.64], R28 ;  /* 0x0000001c08003986 */ /* 0x0007e2000c101506 */
[----:B------:R-:W-:Y:S01]  /*bb70*/  ISETP.LT.AND P3, PT, R152, UR8, !P1 ;  /* 0x0000000898007c0c */ /* 0x000fe2000cf61270 */
[----:B------:R-:W-:Y:S01]  /*bb80*/  ULDC UR8, c[0x0][0x228] ;  /* 0x00008a0000087ab9 */ /* 0x000fe20000000800 */
[----:B------:R-:W-:Y:S01]  /*bb90*/  ISETP.GE.AND P2, PT, R29, UR4, PT ;  /* 0x000000041d007c0c */ /* 0x000fe2000bf46270 */
[----:B------:R-:W-:Y:S01]  /*bba0*/  ULDC UR4, c[0x0][0x228] ;  /* 0x00008a0000047ab9 */ /* 0x000fe20000000800 */
[----:B------:R4:W-:Y:S01]  /*bbb0*/  @P5 STG.E.U16 desc[UR6][R10.64], R30 ;  /* 0x0000001e0a005986 */ /* 0x0009e2000c101506 */
[----:B------:R-:W-:Y:S01]  /*bbc0*/  ISETP.LT.AND P4, PT, R153, UR4, !P1 ;  /* 0x0000000499007c0c */ /* 0x000fe2000cf81270 */
[----:B0-----:R-:W-:Y:S01]  /*bbd0*/  IMAD.WIDE R2, R53, 0x2, R14 ;  /* 0x0000000235027825 */ /* 0x001fe200078e020e */
[----:B------:R-:W-:Y:S01]  /*bbe0*/  ISETP.LT.AND P5, PT, R155, UR10, !P2 ;  /* 0x0000000a9b007c0c */ /* 0x000fe2000d7a1270 */
[----:B------:R0:W-:Y:S01]  /*bbf0*/  @P6 STG.E.U16 desc[UR6][R24.64], R32 ;  /* 0x0000002018006986 */ /* 0x0001e2000c101506 */
[----:B------:R-:W-:Y:S01]  /*bc00*/  ISETP.LT.AND P6, PT, R154, UR12, !P2 ;  /* 0x0000000c9a007c0c */ /* 0x000fe2000d7c1270 */
[C---:B------:R-:W-:Y:S01]  /*bc10*/  VIADD R29, R53.reuse, UR26 ;  /* 0x0000001a351d7c36 */ /* 0x040fe20008000000 */
[----:B------:R-:W-:Y:S01]  /*bc20*/  ULDC UR4, c[0x0][0x22c] ;  /* 0x00008b0000047ab9 */ /* 0x000fe20000000800 */
[----:B---3--:R-:W-:Y:S01]  /*bc30*/  IMAD.WIDE R8, R53, 0x2, R18 ;  /* 0x0000000235087825 */ /* 0x008fe200078e0212 */
[----:B------:R-:W-:Y:S01]  /*bc40*/  PRMT R28, R26, 0x7632, R28 ;  /* 0x000076321a1c7816 */ /* 0x000fe2000000001c */
[----:B------:R-:W-:Y:S01]  /*bc50*/  ULDC UR10, c[0x0][0x228] ;  /* 0x00008a00000a7ab9 */ /* 0x000fe20000000800 */
[----:B------:R-:W-:Y:S01]  /*bc60*/  ULDC UR12, c[0x0][0x228] ;  /* 0x00008a00000c7ab9 */ /* 0x000fe20000000800 */
[----:B----4-:R-:W-:Y:S01]  /*bc70*/  IMAD.WIDE R10, R29, 0x2, R16 ;  /* 0x000000021d0a7825 */ /* 0x010fe200078e0210 */
[----:B------:R-:W-:Y:S01]  /*bc80*/  PRMT R30, R59, 0x7632, R30 ;  /* 0x000076323b1e7816 */ /* 0x000fe2000000001e */
[----:B------:R3:W-:Y:S02]  /*bc90*/  @P4 STG.E.U16 desc[UR6][R2.64], R26 ;  /* 0x0000001a02004986 */ /* 0x0007e4000c101506 */
[----:B0-----:R-:W-:-:S02]  /*bca0*/  VIADD R32, R160, 0xf ;  /* 0x0000000fa0207836 */ /* 0x001fc40000000000 */
        /* <DEDUP_REMOVED lines=8> */
[----:B---3--:R-:W-:Y:S01]  /*bd30*/  IMAD.WIDE R2, R29, 0x2, R14 ;  /* 0x000000021d027825 */ /* 0x008fe200078e020e */
[----:B------:R-:W-:Y:S01]  /*bd40*/  ISETP.LT.AND P5, PT, R155, UR10, !P1 ;  /* 0x0000000a9b007c0c */ /* 0x000fe2000cfa1270 */
[----:B------:R3:W-:Y:S01]  /*bd50*/  @P6 STG.E.U16 desc[UR6][R24.64], R30 ;  /* 0x0000001e18006986 */ /* 0x0007e2000c101506 */
[----:B------:R-:W-:Y:S01]  /*bd60*/  ISETP.LT.AND P6, PT, R154, UR12, !P1 ;  /* 0x0000000c9a007c0c */ /* 0x000fe2000cfc1270 */
[C---:B------:R-:W-:Y:S01]  /*bd70*/  VIADD R33, R29.reuse, UR26 ;  /* 0x0000001a1d217c36 */ /* 0x040fe20008000000 */
[----:B------:R-:W-:Y:S01]  /*bd80*/  ULDC UR4, c[0x0][0x22c] ;  /* 0x00008b0000047ab9 */ /* 0x000fe20000000800 */
[----:B0-----:R-:W-:Y:S01]  /*bd90*/  IMAD.WIDE R8, R29, 0x2, R18 ;  /* 0x000000021d087825 */ /* 0x001fe200078e0212 */
[----:B------:R-:W-:Y:S01]  /*bda0*/  PRMT R26, R35, 0x7632, R26 ;  /* 0x00007632231a7816 */ /* 0x000fe2000000001a */
[----:B------:R-:W-:Y:S01]  /*bdb0*/  ULDC UR10, c[0x0][0x228] ;  /* 0x00008a00000a7ab9 */ /* 0x000fe20000000800 */
[----:B------:R-:W-:Y:S01]  /*bdc0*/  PRMT R28, R31, 0x7632, R28 ;  /* 0x000076321f1c7816 */ /* 0x000fe2000000001c */
[----:B----4-:R-:W-:Y:S01]  /*bdd0*/  IMAD.WIDE R10, R33, 0x2, R16 ;  /* 0x00000002210a7825 */ /* 0x010fe200078e0210 */
[----:B------:R-:W-:Y:S01]  /*bde0*/  ULDC UR12, c[0x0][0x228] ;  /* 0x00008a00000c7ab9 */ /* 0x000fe20000000800 */
[----:B------:R0:W-:Y:S02]  /*bdf0*/  @P4 STG.E.U16 desc[UR6][R2.64], R35 ;  /* 0x0000002302004986 */ /* 0x0001e4000c101506 */
[----:B---3--:R-:W-:-:S02]  /*be00*/  VIADD R30, R160, 0x10 ;  /* 0x00000010a01e7836 */ /* 0x008fc40000000000 */
        /* <DEDUP_REMOVED lines=8> */
[----:B------:R-:W-:Y:S01]  /*be90*/  VIADD R30, R160, 0x11 ;  /* 0x00000011a01e7836 */ /* 0x000fe20000000000 */
[----:B------:R-:W-:Y:S01]  /*bea0*/  ISETP.LT.AND P5, PT, R155, UR10, !P2 ;  /* 0x0000000a9b007c0c */ /* 0x000fe2000d7a1270 */
[----:B------:R5:W-:Y:S01]  /*beb0*/  @P6 STG.E.U16 desc[UR6][R24.64], R28 ;  /* 0x0000001c18006986 */ /* 0x000be2000c101506 */
[----:B------:R-:W-:Y:S01]  /*bec0*/  ISETP.LT.AND P6, PT, R154, UR12, !P2 ;  /* 0x0000000c9a007c0c */ /* 0x000fe2000d7c1270 */
[----:B0-----:R-:W-:Y:S01]  /*bed0*/  IMAD.WIDE R2, R33, 0x2, R14 ;  /* 0x0000000221027825 */ /* 0x001fe200078e020e */
[----:B------:R-:W-:Y:S01]  /*bee0*/  ULDC UR4, c[0x0][0x22c] ;  /* 0x00008b0000047ab9 */ /* 0x000fe20000000800 */
[----:B---3--:R-:W-:Y:S01]  /*bef0*/  PRMT R26, R27, 0x7632, R26 ;  /* 0x000076321b1a7816 */ /* 0x008fe2000000001a */
[----:B------:R-:W-:Y:S01]  /*bf00*/  ULDC UR10, c[0x0][0x228] ;  /* 0x00008a00000a7ab9 */ /* 0x000fe20000000800 */
[C---:B------:R-:W-:Y:S01]  /*bf10*/  VIADD R29, R33.reuse, UR26 ;  /* 0x0000001a211d7c36 */ /* 0x040fe20008000000 */
[----:B------:R-:W-:Y:S01]  /*bf20*/  ISETP.GE.AND P1, PT, R30, UR4, PT ;  /* 0x000000041e007c0c */ /* 0x000fe2000bf26270 */
[----:B------:R-:W-:Y:S01]  /*bf30*/  IMAD.WIDE R8, R33, 0x2, R18 ;  /* 0x0000000221087825 */ /* 0x000fe200078e0212 */
[----:B------:R-:W-:Y:S01]  /*bf40*/  ULDC UR4, c[0x0][0x228] ;  /* 0x00008a0000047ab9 */ /* 0x000fe20000000800 */
[----:B------:R0:W-:Y:S01]  /*bf50*/  @P4 STG.E.U16 desc[UR6][R2.64], R27 ;  /* 0x0000001b02004986 */ /* 0x0001e2000c101506 */
[----:B------:R-:W-:Y:S01]  /*bf60*/  ISETP.LT.AND P4, PT, R153, UR4, !P2 ;  /* 0x0000000499007c0c */ /* 0x000fe2000d781270 */
        /* <DEDUP_REMOVED lines=12> */
[C---:B0-----:R-:W-:Y:S01]  /*c030*/  IMAD.WIDE R2, R29.reuse, 0x2, R14 ;  /* 0x000000021d027825 */ /* 0x041fe200078e020e */
[----:B------:R-:W-:Y:S01]  /*c040*/  ISETP.GE.AND P2, PT, R30, UR4, PT ;  /* 0x000000041e007c0c */ /* 0x000fe2000bf46270 */
[----:B------:R-:W-:Y:S01]  /*c050*/  ULDC UR4, c[0x0][0x228] ;  /* 0x00008a0000047ab9 */ /* 0x000fe20000000800 */
[----:B---3--:R-:W-:Y:S01]  /*c060*/  PRMT R26, R120, 0x7632, R26 ;  /* 0x00007632781a7816 */ /* 0x008fe2000000001a */
[C---:B------:R-:W-:Y:S01]  /*c070*/  VIADD R27, R29.reuse, UR26 ;  /* 0x0000001a1d1b7c36 */ /* 0x040fe20008000000 */
[----:B------:R0:W-:Y:S01]  /*c080*/  @P4 STG.E.U16 desc[UR6][R2.64], R120 ;  /* 0x0000007802004986 */ /* 0x0001e2000c101506 */
[----:B------:R-:W-:Y:S01]  /*c090*/  IMAD.WIDE R8, R29, 0x2, R18 ;  /* 0x000000021d087825 */ /* 0x000fe200078e0212 */
[----:B------:R-:W-:Y:S01]  /*c0a0*/  ULDC UR8, c[0x0][0x228] ;  /* 0x00008a0000087ab9 */ /* 0x000fe20000000800 */
[----:B------:R-:W-:Y:S01]  /*c0b0*/  ISETP.LT.AND P4, PT, R153, UR4, !P1 ;  /* 0x0000000499007c0c */ /* 0x000fe2000cf81270 */
        /* <DEDUP_REMOVED lines=615> */
[----:B------:R-:W-:Y:S01]  /*e730*/  ULDC UR10, c[0x0][0x228] ;  /* 0x00008a00000a7ab9 */ /* 0x000fe20000000800 */
[----:B------:R-:W-:Y:S01]  /*e740*/  ULDC UR12, c[0x0][0x228] ;  /* 0x00008a00000c7ab9 */ /* 0x000fe20000000800 */
[----:B----4-:R-:W-:Y:S01]  /*e750*/  IMAD.WIDE R10, R27, 0x2, R16 ;  /* 0x000000021b0a7825 */ /* 0x010fe200078e0210 */
[----:B-----5:R-:W-:Y:S01]  /*e760*/  PRMT R28, R118, 0x7632, R28 ;  /* 0x00007632761c7816 */ /* 0x020fe2000000001c */
[----:B------:R3:W-:Y:S01]  /*e770*/  @P3 STG.E.U16 desc[UR6][R8.64], R26 ;  /* 0x0000001a08003986 */ /* 0x0007e2000c101506 */
[----:B------:R-:W-:Y:S01]  /*e780*/  ISETP.LT.AND P3, PT, R153, UR4, !P1 ;  /* 0x0000000499007c0c */ /* 0x000fe2000cf61270 */
[----:B------:R-:W-:Y:S01]  /*e790*/  IMAD.WIDE R24, R27, 0x2, R12 ;  /* 0x000000021b187825 */ /* 0x000fe200078e020c */
[----:B------:R-:W-:Y:S01]  /*e7a0*/  ISETP.LT.AND P1, PT, R152, UR8, !P1 ;  /* 0x0000000898007c0c */ /* 0x000fe2000cf21270 */
[----:B------:R4:W-:Y:S01]  /*e7b0*/  @P5 STG.E.U16 desc[UR6][R10.64], R118 ;  /* 0x000000760a005986 */ /* 0x0009e2000c101506 */
[----:B------:R-:W-:Y:S01]  /*e7c0*/  ISETP.LT.AND P5, PT, R155, UR10, !P2 ;  /* 0x0000000a9b007c0c */ /* 0x000fe2000d7a1270 */
[C---:B------:R-:W-:Y:S01]  /*e7d0*/  VIADD R29, R27.reuse, UR26 ;  /* 0x0000001a1b1d7c36 */ /* 0x040fe20008000000 */
[----:B------:R-:W-:Y:S01]  /*e7e0*/  ULDC UR4, c[0x0][0x22c] ;  /* 0x00008b0000047ab9 */ /* 0x000fe20000000800 */
[----:B------:R5:W-:Y:S01]  /*e7f0*/  @P6 STG.E.U16 desc[UR6][R24.64], R28 ;  /* 0x0000001c18006986 */ /* 0x000be2000c101506 */
[----:B------:R-:W-:Y:S01]  /*e800*/  ISETP.LT.AND P6, PT, R154, UR12, !P2 ;  /* 0x0000000c9a007c0c */ /* 0x000fe2000d7c1270 */
[C---:B0-----:R-:W-:Y:S01]  /*e810*/  IMAD.WIDE R2, R27.reuse, 0x2, R14 ;  /* 0x000000021b027825 */ /* 0x041fe200078e020e */
[----:B------:R-:W-:Y:S01]  /*e820*/  ULDC UR8, c[0x0][0x228] ;  /* 0x00008a0000087ab9 */ /* 0x000fe20000000800 */
[----:B------:R-:W-:Y:S01]  /*e830*/  ULDC UR10, c[0x0][0x228] ;  /* 0x00008a00000a7ab9 */ /* 0x000fe20000000800 */
[----:B------:R-:W-:Y:S01]  /*e840*/  ULDC UR12, c[0x0][0x228] ;  /* 0x00008a00000c7ab9 */ /* 0x000fe20000000800 */
[----:B---3--:R-:W-:Y:S01]  /*e850*/  VIADD R26, R160, 0x2f ;  /* 0x0000002fa01a7836 */ /* 0x008fe20000000000 */
[----:B------:R0:W-:Y:S01]  /*e860*/  @P3 STG.E.U16 desc[UR6][R2.64], R78 ;  /* 0x0000004e02003986 */ /* 0x0001e2000c101506 */
[----:B------:R-:W-:Y:S01]  /*e870*/  IMAD.WIDE R8, R27, 0x2, R18 ;  /* 0x000000021b087825 */ /* 0x000fe200078e0212 */
[----:B------:R-:W-:-:S02]  /*e880*/  PRMT R27, R78, 0x7632, R27 ;  /* 0x000076324e1b7816 */ /* 0x000fc4000000001b */
[----:B------:R-:W-:Y:S01]  /*e890*/  ISETP.GE.AND P4, PT, R26, UR4, PT ;  /* 0x000000041a007c0c */ /* 0x000fe2000bf86270 */
[----:B----4-:R-:W-:Y:S01]  /*e8a0*/  IMAD.WIDE R10, R29, 0x2, R16 ;  /* 0x000000021d0a7825 */ /* 0x010fe200078e0210 */
[----:B------:R-:W-:Y:S01]  /*e8b0*/  ULDC UR4, c[0x0][0x228] ;  /* 0x00008a0000047ab9 */ /* 0x000fe20000000800 */
[----:B-----5:R-:W-:Y:S01]  /*e8c0*/  PRMT R28, R43, 0x7632, R28 ;  /* 0x000076322b1c7816 */ /* 0x020fe2000000001c */
[----:B------:R3:W-:Y:S01]  /*e8d0*/  @P1 STG.E.U16 desc[UR6][R8.64], R27 ;  /* 0x0000001b08001986 */ /* 0x0007e2000c101506 */
[----:B------:R-:W-:Y:S01]  /*e8e0*/  IMAD.WIDE R24, R29, 0x2, R12 ;  /* 0x000000021d187825 */ /* 0x000fe200078e020c */
[----:B------:R-:W-:Y:S01]  /*e8f0*/  ISETP.LT.AND P3, PT, R153, UR4, !P2 ;  /* 0x0000000499007c0c */ /* 0x000fe2000d761270 */
        /* <DEDUP_REMOVED lines=8> */
[----:B------:R-:W-:Y:S01]  /*e980*/  ISETP.GE.AND P1, PT, R26, UR4, PT ;  /* 0x000000041a007c0c */ /* 0x000fe2000bf26270 */
[----:B------:R-:W-:Y:S01]  /*e990*/  ULDC UR4, c[0x0][0x228] ;  /* 0x00008a0000047ab9 */ /* 0x000fe20000000800 */
[----:B------:R-:W-:Y:S01]  /*e9a0*/  PRMT R26, R111, 0x7632, R26 ;  /* 0x000076326f1a7816 */ /* 0x000fe2000000001a */
[C---:B---3--:R-:W-:Y:S01]  /*e9b0*/  VIADD R27, R29.reuse, UR26 ;  /* 0x0000001a1d1b7c36 */ /* 0x048fe20008000000 */
[----:B------:R0:W-:Y:S01]  /*e9c0*/  @P3 STG.E.U16 desc[UR6][R2.64], R111 ;  /* 0x0000006f02003986 */ /* 0x0001e2000c101506 */
[----:B------:R-:W-:Y:S01]  /*e9d0*/  IMAD.WIDE R8, R29, 0x2, R18 ;  /* 0x000000021d087825 */ /* 0x000fe200078e0212 */
[----:B------:R-:W-:Y:S01]  /*e9e0*/  ISETP.LT.AND P3, PT, R153, UR4, !P4 ;  /* 0x0000000499007c0c */ /* 0x000fe2000e761270 */
[----:B------:R-:W-:Y:S01]  /*e9f0*/  ULDC UR4, c[0x0][0x228] ;  /* 0x00008a0000047ab9 */ /* 0x000fe20000000800 */
[----:B------:R-:W-:Y:S01]  /*ea00*/  ULDC UR8, c[0x0][0x228] ;  /* 0x00008a0000087ab9 */ /* 0x000fe20000000800 */
[C---:B----4-:R-:W-:Y:S01]  /*ea10*/  IMAD.WIDE R10, R27.reuse, 0x2, R16 ;  /* 0x000000021b0a7825 */ /* 0x050fe200078e0210 */
[----:B------:R3:W-:Y:S01]  /*ea20*/  @P2 STG.E.U16 desc[UR6][R8.64], R26 ;  /* 0x0000001a08002986 */ /* 0x0007e2000c101506 */
[----:B------:R-:W-:Y:S01]  /*ea30*/  ULDC UR10, c[0x0][0x228] ;  /* 0x00008a00000a7ab9 */ /* 0x000fe20000000800 */
[----:B------:R-:W-:Y:S01]  /*ea40*/  ISETP.LT.AND P2, PT, R152, UR4, !P4 ;  /* 0x0000000498007c0c */ /* 0x000fe2000e741270 */
[----:B-----5:R-:W-:Y:S01]  /*ea50*/  IMAD.WIDE R24, R27, 0x2, R12 ;  /* 0x000000021b187825 */ /* 0x020fe200078e020c */
[----:B------:R4:W-:Y:S01]  /*ea60*/  @P6 STG.E.U16 desc[UR6][R10.64], R119 ;  /* 0x000000770a006986 */ /* 0x0009e2000c101506 */
[----:B------:R-:W-:Y:S01]  /*ea70*/  ULDC UR12, c[0x0][0x228] ;  /* 0x00008a00000c7ab9 */ /* 0x000fe20000000800 */
[----:B0-----:R-:W-:Y:S01]  /*ea80*/  PRMT R3, R119, 0x7632, R3 ;  /* 0x0000763277037816 */ /* 0x001fe20000000003 */
[----:B------:R-:W-:Y:S01]  /*ea90*/  VIADD R29, R27, UR26 ;  /* 0x0000001a1b1d7c36 */ /* 0x000fe20008000000 */
[----:B------:R-:W-:Y:S01]  /*eaa0*/  ISETP.LT.AND P4, PT, R155, UR8, !P1 ;  /* 0x000000089b007c0c */ /* 0x000fe2000cf81270 */
[----:B------:R-:W-:Y:S01]  /*eab0*/  VIADD R28, R160, 0x31 ;  /* 0x00000031a01c7836 */ /* 0x000fe20000000000 */
[----:B------:R-:W-:Y:S01]  /*eac0*/  ISETP.LT.AND P6, PT, R153, UR12, !P1 ;  /* 0x0000000c99007c0c */ /* 0x000fe2000cfc1270 */
[----:B------:R0:W-:Y:S01]  /*ead0*/  @P5 STG.E.U16 desc[UR6][R24.64], R3 ;  /* 0x0000000318005986 */ /* 0x0001e2000c101506 */
[----:B------:R-:W-:Y:S01]  /*eae0*/  ISETP.LT.AND P5, PT, R154, UR10, !P1 ;  /* 0x0000000a9a007c0c */ /* 0x000fe2000cfa1270 */
[----:B---3--:R-:W-:Y:S01]  /*eaf0*/  IMAD.WIDE R8, R27, 0x2, R18 ;  /* 0x000000021b087825 */ /* 0x008fe200078e0212 */
[----:B------:R-:W-:Y:S01]  /*eb00*/  PRMT R30, R79, 0x7632, R30 ;  /* 0x000076324f1e7816 */ /* 0x000fe2000000001e */
[----:B------:R-:W-:Y:S01]  /*eb10*/  ULDC UR4, c[0x0][0x22c] ;  /* 0x00008b0000047ab9 */ /* 0x000fe20000000800 */
[----:B------:R-:W-:Y:S01]  /*eb20*/  ULDC UR8, c[0x0][0x228] ;  /* 0x00008a0000087ab9 */ /* 0x000fe20000000800 */
[----:B----4-:R-:W-:Y:S01]  /*eb30*/  IMAD.WIDE R10, R29, 0x2, R16 ;  /* 0x000000021d0a7825 */ /* 0x010fe200078e0210 */
[----:B------:R-:W-:Y:S01]  /*eb40*/  ULDC UR10, c[0x0][0x228] ;  /* 0x00008a00000a7ab9 */ /* 0x000fe20000000800 */
[----:B------:R-:W-:-:S02]  /*eb50*/  ULDC UR12, c[0x0][0x228] ;  /* 0x00008a00000c7ab9 */ /* 0x000fc40000000800 */
[----:B------:R-:W-:Y:S02]  /*eb60*/  VIADD R31, R29, UR26 ;  /* 0x0000001a1d1f7c36 */ /* 0x000fe40008000000 */
[----:B0-----:R-:W-:-:S04]  /*eb70*/  IMAD.WIDE R2, R27, 0x2, R14 ;  /* 0x000000021b027825 */ /* 0x001fc800078e020e */
[C---:B------:R-:W-:Y:S01]  /*eb80*/  IMAD.WIDE R24, R29.reuse, 0x2, R12 ;  /* 0x000000021d187825 */ /* 0x040fe200078e020c */
[----:B------:R0:W-:Y:S01]  /*eb90*/  @P3 STG.E.U16 desc[UR6][R2.64], R79 ;  /* 0x0000004f02003986 */ /* 0x0001e2000c101506 */
[----:B------:R-:W-:Y:S01]  /*eba0*/  ISETP.GE.AND P3, PT, R28, UR4, PT ;  /* 0x000000041c007c0c */ /* 0x000fe2000bf66270 */
        /* <DEDUP_REMOVED lines=8> */
[----:B------:R-:W-:Y:S01]  /*ec30*/  ULDC UR8, c[0x0][0x228] ;  /* 0x00008a0000087ab9 */ /* 0x000fe20000000800 */
[----:B0-----:R-:W-:-:S02]  /*ec40*/  PRMT R3, R44, 0x7632, R3 ;  /* 0x000076322c037816 */ /* 0x001fc40000000003 */
[----:B------:R-:W-:Y:S01]  /*ec50*/  ISETP.GE.AND P1, PT, R28, UR4, PT ;  /* 0x000000041c007c0c */ /* 0x000fe2000bf26270 */
[----:B------:R-:W-:Y:S01]  /*ec60*/  ULDC UR4, c[0x0][0x228] ;  /* 0x00008a0000047ab9 */ /* 0x000fe20000000800 */
[C---:B---3--:R-:W-:Y:S01]  /*ec70*/  IMAD.WIDE R8, R31.reuse, 0x2, R16 ;  /* 0x000000021f087825 */ /* 0x048fe200078e0210 */
[----:B------:R0:W-:Y:S01]  /*ec80*/  @P5 STG.E.U16 desc[UR6][R24.64], R3 ;  /* 0x0000000318005986 */ /* 0x0001e2000c101506 */
[----:B------:R-:W-:Y:S01]  /*ec90*/  ISETP.LT.AND P5, PT, R154, UR10, !P3 ;  /* 0x0000000a9a007c0c */ /* 0x000fe2000dfa1270 */
[----:B------:R-:W-:Y:S01]  /*eca0*/  ULDC UR10, c[0x0][0x228] ;  /* 0x00008a00000a7ab9 */ /* 0x000fe20000000800 */
[----:B----4-:R-:W-:Y:S01]  /*ecb0*/  IMAD.WIDE R10, R31, 0x2, R12 ;  /* 0x000000021f0a7825 */ /* 0x010fe200078e020c */
[----:B------:R3:W-:Y:S01]  /*ecc0*/  @P6 STG.E.U16 desc[UR6][R26.64], R84 ;  /* 0x000000541a006986 */ /* 0x0007e2000c101506 */
[----:B------:R-:W-:Y:S01]  /*ecd0*/  ISETP.LT.AND P6, PT, R153, UR12, !P3 ;  /* 0x0000000c99007c0c */ /* 0x000fe2000dfc1270 */
[----:B------:R-:W-:Y:S01]  /*ece0*/  ULDC UR12, c[0x0][0x228] ;  /* 0x00008a00000c7ab9 */ /* 0x000fe20000000800 */
[----:B------:R-:W-:Y:S01]  /*ecf0*/  ISETP.LT.AND P3, PT, R152, UR4, !P3 ;  /* 0x0000000498007c0c */ /* 0x000fe2000df61270 */
[----:B------:R-:W-:Y:S01]  /*ed00*/  ULDC UR4, c[0x0][0x22c] ;  /* 0x00008b0000047ab9 */ /* 0x000fe20000000800 */
[----:B------:R-:W-:-:S02]  /*ed10*/  PRMT R28, R45, 0x7632, R28 ;  /* 0x000076322d1c7816 */ /* 0x000fc4000000001c */
[----:B------:R-:W-:Y:S01]  /*ed20*/  PRMT R30, R81, 0x7632, R30 ;  /* 0x00007632511e7816 */ /* 0x000fe2000000001e */
[----:B0-----:R-:W-:Y:S01]  /*ed30*/  IMAD.WIDE R2, R29, 0x2, R18 ;  /* 0x000000021d027825 */ /* 0x001fe200078e0212 */
[----:B---3--:R-:W-:-:S03]  /*ed40*/  PRMT R27, R84, 0x7632, R27 ;  /* 0x00007632541b7816 */ /* 0x008fc6000000001b */
[----:B------:R-:W-:Y:S01]  /*ed50*/  IMAD.WIDE R24, R31, 0x2, R14 ;  /* 0x000000021f187825 */ /* 0x000fe200078e020e */
[----:B------:R-:W-:Y:S01]  /*ed60*/  PRMT R26, R80, 0x7632, R26 ;  /* 0x00007632501a7816 */ /* 0x000fe2000000001a */
[----:B------:R0:W-:Y:S02]  /*ed70*/  @P2 STG.E.U16 desc[UR6][R2.64], R27 ;  /* 0x0000001b02002986 */ /* 0x0001e4000c101506 */
[----:B------:R-:W-:Y:S02]  /*ed80*/  VIADD R29, R160, 0x33 ;  /* 0x00000033a01d7836 */ /* 0x000fe40000000000 */
[----:B------:R-:W-:Y:S01]  /*ed90*/  @P4 STG.E.U16 desc[UR6][R8.64], R80 ;  /* 0x0000005008004986 */ /* 0x000fe2000c101506 */
[----:B------:R-:W-:Y:S01]  /*eda0*/  ISETP.LT.AND P4, PT, R155, UR8, !P1 ;  /* 0x000000089b007c0c */ /* 0x000fe2000cf81270 */
[----:B------:R-:W-:Y:S01]  /*edb0*/  ULDC UR8, c[0x0][0x228] ;  /* 0x00008a0000087ab9 */ /* 0x000fe20000000800 */
[----:B------:R-:W-:Y:S01]  /*edc0*/  ISETP.GE.AND P2, PT, R29, UR4, PT ;  /* 0x000000041d007c0c */ /* 0x000fe2000bf46270 */
[----:B------:R3:W-:Y:S01]  /*edd0*/  @P5 STG.E.U16 desc[UR6][R10.64], R26 ;  /* 0x0000001a0a005986 */ /* 0x0007e2000c101506 */
[----:B------:R-:W-:Y:S01]  /*ede0*/  ISETP.LT.AND P5, PT, R154, UR10, !P1 ;  /* 0x0000000a9a007c0c */ /* 0x000fe2000cfa1270 */
[----:B------:R-:W-:Y:S01]  /*edf0*/  ULDC UR4, c[0x0][0x228] ;  /* 0x00008a0000047ab9 */ /* 0x000fe20000000800 */
[----:B------:R-:W-:Y:S01]  /*ee00*/  ULDC UR10, c[0x0][0x228] ;  /* 0x00008a00000a7ab9 */ /* 0x000fe20000000800 */
[----:B------:R4:W-:Y:S01]  /*ee10*/  @P6 STG.E.U16 desc[UR6][R24.64], R112 ;  /* 0x0000007018006986 */ /* 0x0009e2000c101506 */
[----:B------:R-:W-:Y:S01]  /*ee20*/  ISETP.LT.AND P6, PT, R153, UR12, !P1 ;  /* 0x0000000c99007c0c */ /* 0x000fe2000cfc1270 */
[C---:B0-----:R-:W-:Y:S01]  /*ee30*/  VIADD R27, R31.reuse, UR26 ;  /* 0x0000001a1f1b7c36 */ /* 0x041fe20008000000 */
[----:B------:R-:W-:Y:S01]  /*ee40*/  ULDC UR12, c[0x0][0x228] ;  /* 0x00008a00000c7ab9 */ /* 0x000fe20000000800 */
[----:B------:R-:W-:Y:S01]  /*ee50*/  IMAD.WIDE R2, R31, 0x2, R18 ;  /* 0x000000021f027825 */ /* 0x000fe200078e0212 */
[----:B---3--:R-:W-:-:S03]  /*ee60*/  PRMT R26, R112, 0x7632, R26 ;  /* 0x00007632701a7816 */ /* 0x008fc6000000001a */
[----:B------:R-:W-:-:S04]  /*ee70*/  IMAD.WIDE R8, R27, 0x2, R16 ;  /* 0x000000021b087825 */ /* 0x000fc800078e0210 */
[C---:B------:R-:W-:Y:S01]  /*ee80*/  IMAD.WIDE R10, R27.reuse, 0x2, R12 ;  /* 0x000000021b0a7825 */ /* 0x040fe200078e020c */
[----:B------:R0:W-:Y:S01]  /*ee90*/  @P3 STG.E.U16 desc[UR6][R2.64], R26 ;  /* 0x0000001a02003986 */ /* 0x0001e2000c101506 */
[----:B------:R-:W-:Y:S01]  /*eea0*/  ISETP.LT.AND P3, PT, R152, UR4, !P1 ;  /* 0x0000000498007c0c */ /* 0x000fe2000cf61270 */
[----:B------:R-:W-:Y:S01]  /*eeb0*/  ULDC UR4, c[0x0][0x22c] ;  /* 0x00008b0000047ab9 */ /* 0x000fe20000000800 */
[----:B----4-:R-:W-:Y:S01]  /*eec0*/  IMAD.WIDE R24, R27, 0x2, R14 ;  /* 0x000000021b187825 */ /* 0x010fe200078e020e */
[----:B------:R3:W-:Y:S01]  /*eed0*/  @P4 STG.E.U16 desc[UR6][R8.64], R45 ;  /* 0x0000002d08004986 */ /* 0x0007e2000c101506 */
[----:B------:R-:W-:Y:S01]  /*eee0*/  ISETP.LT.AND P4, PT, R155, UR8, !P2 ;  /* 0x000000089b007c0c */ /* 0x000fe2000d781270 */
[----:B------:R-:W-:Y:S01]  /*eef0*/  ULDC UR8, c[0x0][0x228] ;  /* 0x00008a0000087ab9 */ /* 0x000fe20000000800 */
[----:B------:R-:W-:Y:S01]  /*ef00*/  VIADD R29, R27, UR26 ;  /* 0x0000001a1b1d7c36 */ /* 0x000fe20008000000 */
[----:B------:R4:W-:Y:S01]  /*ef10*/  @P5 STG.E.U16 desc[UR6][R10.64], R28 ;  /* 0x0000001c0a005986 */ /* 0x0009e2000c101506 */
[----:B------:R-:W-:Y:S01]  /*ef20*/  ISETP.LT.AND P5, PT, R154, UR10, !P2 ;  /* 0x0000000a9a007c0c */ /* 0x000fe2000d7a1270 */
[----:B------:R-:W-:-:S02]  /*ef30*/  ULDC UR10, c[0x0][0x228] ;  /* 0x00008a00000a7ab9 */ /* 0x000fc40000000800 */
[----:B------:R5:W-:Y:S01]  /*ef40*/  @P6 STG.E.U16 desc[UR6][R24.64], R85 ;  /* 0x0000005518006986 */ /* 0x000be2000c101506 */
[----:B------:R-:W-:Y:S01]  /*ef50*/  ISETP.LT.AND P6, PT, R153, UR12, !P2 ;  /* 0x0000000c99007c0c */ /* 0x000fe2000d7c1270 */
[----:B0-----:R-:W-:Y:S02]  /*ef60*/  VIADD R26, R160, 0x34 ;  /* 0x00000034a01a7836 */ /* 0x001fe40000000000 */
[----:B------:R-:W-:-:S03]  /*ef70*/  IMAD.WIDE R2, R27, 0x2, R18 ;  /* 0x000000021b027825 */ /* 0x000fc600078e0212 */
[----:B------:R-:W-:Y:S01]  /*ef80*/  ISETP.GE.AND P1, PT, R26, UR4, PT ;  /* 0x000000041a007c0c */ /* 0x000fe2000bf26270 */
[----:B---3--:R-:W-:Y:S01]  /*ef90*/  IMAD.WIDE R8, R29, 0x2, R16 ;  /* 0x000000021d087825 */ /* 0x008fe200078e0210 */
[----:B----4-:R-:W-:Y:S01]  /*efa0*/  PRMT R28, R85, 0x7632, R28 ;  /* 0x00007632551c7816 */ /* 0x010fe2000000001c */
[----:B------:R-:W-:Y:S02]  /*efb0*/  ULDC UR4, c[0x0][0x228] ;  /* 0x00008a0000047ab9 */ /* 0x000fe40000000800 */
[C---:B------:R-:W-:Y:S01]  /*efc0*/  IMAD.WIDE R10, R29.reuse, 0x2, R12 ;  /* 0x000000021d0a7825 */ /* 0x040fe200078e020c */
[----:B------:R-:W-:Y:S01]  /*efd0*/  ISETP.LT.AND P2, PT, R152, UR4, !P2 ;  /* 0x0000000498007c0c */ /* 0x000fe2000d741270 */
[----:B------:R0:W-:Y:S01]  /*efe0*/  @P3 STG.E.U16 desc[UR6][R2.64], R28 ;  /* 0x0000001c02003986 */ /* 0x0001e2000c101506 */
[----:B------:R-:W-:Y:S01]  /*eff0*/  ULDC UR4, c[0x0][0x228] ;  /* 0x00008a0000047ab9 */ /* 0x000fe20000000800 */
[----:B-----5:R-:W-:Y:S02]  /*f000*/  IMAD.WIDE R24, R29, 0x2, R14 ;  /* 0x000000021d187825 */ /* 0x020fe400078e020e */
[----:B------:R3:W-:Y:S01]  /*f010*/  @P4 STG.E.U16 desc[UR6][R8.64], R81 ;  /* 0x0000005108004986 */ /* 0x0007e2000c101506 */
[----:B------:R-:W-:Y:S01]  /*f020*/  ISETP.LT.AND P4, PT, R153, UR4, !P1 ;  /* 0x0000000499007c0c */ /* 0x000fe2000cf81270 */
[----:B------:R-:W-:Y:S01]  /*f030*/  VIADD R27, R29, UR26 ;  /* 0x0000001a1d1b7c36 */ /* 0x000fe20008000000 */
        /* <DEDUP_REMOVED lines=8> */
[----:B------:R-:W-:-:S02]  /*f0c0*/  PRMT R28, R46, 0x7632, R28 ;  /* 0x000076322e1c7816 */ /* 0x000fc4000000001c */
[----:B------:R-:W-:Y:S01]  /*f0d0*/  ISETP.GE.AND P3, PT, R26, UR5, PT ;  /* 0x000000051a007c0c */ /* 0x000fe2000bf66270 */
[----:B---3--:R-:W-:Y:S01]  /*f0e0*/  IMAD.WIDE R8, R27, 0x2, R16 ;  /* 0x000000021b087825 */ /* 0x008fe200078e0210 */
[----:B------:R-:W-:-:S03]  /*f0f0*/  ULDC UR5, c[0x0][0x228] ;  /* 0x00008a0000057ab9 */ /* 0x000fc60000000800 */
[----:B----4-:R-:W-:Y:S01]  /*f100*/  IMAD.WIDE R10, R27, 0x2, R12 ;  /* 0x000000021b0a7825 */ /* 0x010fe200078e020c */
[----:B-----5:R-:W-:-:S03]  /*f110*/  PRMT R113, R113, 0x7632, R113 ;  /* 0x0000763271717816 */ /* 0x020fc60000000071 */
[----:B------:R-:W-:Y:S02]  /*f120*/  IMAD.WIDE R24, R27, 0x2, R14 ;  /* 0x000000021b187825 */ /* 0x000fe400078e020e */
[----:B------:R0:W-:Y:S01]  /*f130*/  @P2 STG.E.U16 desc[UR6][R2.64], R113 ;  /* 0x0000007102002986 */ /* 0x0001e2000c101506 */
[----:B------:R-:W-:Y:S01]  /*f140*/  ISETP.LT.AND P2, PT, R152, UR4, !P1 ;  /* 0x0000000498007c0c */ /* 0x000fe2000cf41270 */
[----:B------:R-:W-:Y:S01]  /*f150*/  ULDC UR4, c[0x0][0x228] ;  /* 0x00008a0000047ab9 */ /* 0x000fe20000000800 */
[----:B------:R-:W-:Y:S01]  /*f160*/  VIADD R26, R160, 0x36 ;  /* 0x00000036a01a7836 */ /* 0x000fe20000000000 */
[----:B------:R3:W-:Y:S01]  /*f170*/  @P5 STG.E.U16 desc[UR6][R8.64], R46 ;  /* 0x0000002e08005986 */ /* 0x0007e2000c101506 */
[----:B------:R-:W-:Y:S01]  /*f180*/  ISETP.LT.AND P5, PT, R154, UR5, !P3 ;  /* 0x000000059a007c0c */ /* 0x000fe2000dfa1270 */
[----:B------:R-:W-:Y:S02]  /*f190*/  ULDC UR5, c[0x0][0x228] ;  /* 0x00008a0000057ab9 */ /* 0x000fe40000000800 */
[----:B------:R4:W-:Y:S01]  /*f1a0*/  @P6 STG.E.U16 desc[UR6][R10.64], R28 ;  /* 0x0000001c0a006986 */ /* 0x0009e2000c101506 */
[----:B------:R-:W-:Y:S01]  /*f1b0*/  ISETP.LT.AND P6, PT, R153, UR8, !P3 ;  /* 0x0000000899007c0c */ /* 0x000fe2000dfc1270 */
[----:B------:R-:W-:Y:S01]  /*f1c0*/  ULDC UR8, c[0x0][0x228] ;  /* 0x00008a0000087ab9 */ /* 0x000fe20000000800 */
[----:B------:R-:W-:Y:S01]  /*f1d0*/  ISETP.GE.AND P1, PT, R26, UR15, PT ;  /* 0x0000000f1a007c0c */ /* 0x000fe2000bf26270 */
[----:B------:R5:W-:Y:S01]  /*f1e0*/  @P4 STG.E.U16 desc[UR6][R24.64], R86 ;  /* 0x0000005618004986 */ /* 0x000be2000c101506 */
[----:B------:R-:W-:Y:S01]  /*f1f0*/  ISETP.LT.AND P4, PT, R155, UR4, !P3 ;  /* 0x000000049b007c0c */ /* 0x000fe2000df81270 */
[----:B0-----:R-:W-:Y:S01]  /*f200*/  IMAD.WIDE R2, R27, 0x2, R18 ;  /* 0x000000021b027825 */ /* 0x001fe200078e0212 */
[----:B------:R-:W-:Y:S01]  /*f210*/  ULDC UR4, c[0x0][0x228] ;  /* 0x00008a0000047ab9 */ /* 0x000fe20000000800 */
[----:B---3--:R-:W-:-:S02]  /*f220*/  PRMT R9, R86, 0x7632, R9 ;  /* 0x0000763256097816 */ /* 0x008fc40000000009 */
[----:B------:R-:W-:Y:S01]  /*f230*/  VIADD R27, R27, UR26 ;  /* 0x0000001a1b1b7c36 */ /* 0x000fe20008000000 */
[----:B------:R-:W-:Y:S01]  /*f240*/  ISETP.LT.AND P3, PT, R152, UR4, !P3 ;  /* 0x0000000498007c0c */ /* 0x000fe2000df61270 */
[----:B------:R-:W-:Y:S01]  /*f250*/  ULDC UR4, c[0x0][0x228] ;  /* 0x00008a0000047ab9 */ /* 0x000fe20000000800 */
[----:B------:R0:W-:Y:S01]  /*f260*/  @P2 STG.E.U16 desc[UR6][R2.64], R9 ;  /* 0x0000000902002986 */ /* 0x0001e2000c101506 */
[----:B----4-:R-:W-:-:S04]  /*f270*/  IMAD.WIDE R10, R27, 0x2, R12 ;  /* 0x000000021b0a7825 */ /* 0x010fc800078e020c */
[----:B-----5:R-:W-:-:S04]  /*f280*/  IMAD.WIDE R24, R27, 0x2, R14 ;  /* 0x000000021b187825 */ /* 0x020fc800078e020e */
[----:B------:R-:W-:Y:S02]  /*f290*/  VIADD R26, R160, 0x37 ;  /* 0x00000037a01a7836 */ /* 0x000fe40000000000 */
[----:B0-----:R-:W-:Y:S01]  /*f2a0*/  IMAD.WIDE R8, R27, 0x2, R16 ;  /* 0x000000021b087825 */ /* 0x001fe200078e0210 */
[----:B------:R-:W-:Y:S02]  /*f2b0*/  PRMT R3, R82, 0x7632, R3 ;  /* 0x0000763252037816 */ /* 0x000fe40000000003 */
[----:B------:R-:W-:Y:S01]  /*f2c0*/  ISETP.GE.AND P2, PT, R26, UR13, PT ;  /* 0x0000000d1a007c0c */ /* 0x000fe2000bf46270 */
[----:B------:R-:W-:Y:S01]  /*f2d0*/  VIADD R26, R160, 0x38 ;  /* 0x00000038a01a7836 */ /* 0x000fe20000000000 */
[----:B------:R0:W-:Y:S04]  /*f2e0*/  @P4 STG.E.U16 desc[UR6][R8.64], R82 ;  /* 0x0000005208004986 */ /* 0x0001e8000c101506 */
[----:B------:R3:W-:Y:S01]  /*f2f0*/  @P5 STG.E.U16 desc[UR6][R10.64], R3 ;  /* 0x000000030a005986 */ /* 0x0007e2000c101506 */
[----:B------:R-:W-:Y:S01]  /*f300*/  ISETP.LT.AND P5, PT, R154, UR5, !P1 ;  /* 0x000000059a007c0c */ /* 0x000fe2000cfa1270 */
[----:B------:R-:W-:-:S02]  /*f310*/  ULDC UR5, c[0x0][0x228] ;  /* 0x00008a0000057ab9 */ /* 0x000fc40000000800 */
[----:B------:R4:W-:Y:S01]  /*f320*/  @P6 STG.E.U16 desc[UR6][R24.64], R114 ;  /* 0x0000007218006986 */ /* 0x0009e2000c101506 */
[----:B------:R-:W-:Y:S01]  /*f330*/  ISETP.LT.AND P6, PT, R155, UR4, !P1 ;  /* 0x000000049b007c0c */ /* 0x000fe2000cfc1270 */
[----:B------:R-:W-:Y:S01]  /*f340*/  ULDC UR4, c[0x0][0x228] ;  /* 0x00008a0000047ab9 */ /* 0x000fe20000000800 */
[----:B0-----:R-:W-:Y:S02]  /*f350*/  PRMT R9, R114, 0x7632, R9 ;  /* 0x0000763272097816 */ /* 0x001fe40000000009 */
[----:B------:R-:W-:Y:S01]  /*f360*/  ISETP.LT.AND P4, PT, R153, UR4, !P1 ;  /* 0x0000000499007c0c */ /* 0x000fe2000cf81270 */
[----:B------:R-:W-:Y:S01]  /*f370*/  ULDC UR4, c[0x0][0x228] ;  /* 0x00008a0000047ab9 */ /* 0x000fe20000000800 */
[C---:B---3--:R-:W-:Y:S01]  /*f380*/  IMAD.WIDE R2, R27.reuse, 0x2, R18 ;  /* 0x000000021b027825 */ /* 0x048fe200078e0212 */
[----:B------:R-:W-:Y:S01]  /*f390*/  ISETP.LT.AND P1, PT, R152, UR4, !P1 ;  /* 0x0000000498007c0c */ /* 0x000fe2000cf21270 */
[----:B------:R-:W-:Y:S02]  /*f3a0*/  ULDC UR4, c[0x0][0x228] ;  /* 0x00008a0000047ab9 */ /* 0x000fe40000000800 */
[----:B------:R-:W-:Y:S01]  /*f3b0*/  VIADD R27, R27, UR26 ;  /* 0x0000001a1b1b7c36 */ /* 0x000fe20008000000 */
[----:B------:R0:W-:Y:S01]  /*f3c0*/  @P3 STG.E.U16 desc[UR6][R2.64], R9 ;  /* 0x0000000902003986 */ /* 0x0001e2000c101506 */
[----:B------:R-:W-:Y:S01]  /*f3d0*/  ISETP.GE.AND P3, PT, R26, UR11, PT ;  /* 0x0000000b1a007c0c */ /* 0x000fe2000bf66270 */
[----:B------:R-:W-:-:S02]  /*f3e0*/  VIADD R26, R160, 0x39 ;  /* 0x00000039a01a7836 */ /* 0x000fc40000000000 */
[----:B------:R-:W-:-:S04]  /*f3f0*/  IMAD.WIDE R10, R27, 0x2, R12 ;  /* 0x000000021b0a7825 */ /* 0x000fc800078e020c */
[----:B----4-:R-:W-:-:S04]  /*f400*/  IMAD.WIDE R24, R27, 0x2, R14 ;  /* 0x000000021b187825 */ /* 0x010fc800078e020e */
[----:B0-----:R-:W-:Y:S01]  /*f410*/  IMAD.WIDE R8, R27, 0x2, R16 ;  /* 0x000000021b087825 */ /* 0x001fe200078e0210 */
[----:B------:R-:W-:-:S03]  /*f420*/  PRMT R3, R47, 0x7632, R3 ;  /* 0x000076322f037816 */ /* 0x000fc60000000003 */
[----:B------:R-:W-:Y:S01]  /*f430*/  VIADD R29, R27, UR26 ;  /* 0x0000001a1b1d7c36 */ /* 0x000fe20008000000 */
[----:B------:R0:W-:Y:S01]  /*f440*/  @P6 STG.E.U16 desc[UR6][R8.64], R47 ;  /* 0x0000002f08006986 */ /* 0x0001e2000c101506 */
[----:B------:R-:W-:Y:S01]  /*f450*/  ISETP.LT.AND P6, PT, R155, UR4, !P2 ;  /* 0x000000049b007c0c */ /* 0x000fe2000d7c1270 */
[----:B------:R-:W-:Y:S01]  /*f460*/  ULDC UR4, c[0x0][0x228] ;  /* 0x00008a0000047ab9 */ /* 0x000fe20000000800 */
        /* <DEDUP_REMOVED lines=8> */
[----:B0-----:R-:W-:Y:S01]  /*f4f0*/  IMAD.WIDE R8, R29, 0x2, R16 ;  /* 0x000000021d087825 */ /* 0x001fe200078e0210 */
[----:B------:R-:W-:Y:S01]  /*f500*/  ISETP.LT.AND P2, PT, R152, UR4, !P2 ;  /* 0x0000000498007c0c */ /* 0x000fe2000d741270 */
[----:B------:R-:W-:Y:S01]  /*f510*/  ULDC UR4, c[0x0][0x228] ;  /* 0x00008a0000047ab9 */ /* 0x000fe20000000800 */
[----:B---3--:R-:W-:Y:S01]  /*f520*/  PRMT R11, R87, 0x7632, R11 ;  /* 0x00007632570b7816 */ /* 0x008fe2000000000b */
[----:B------:R-:W-:-:S04]  /*f530*/  IMAD.WIDE R2, R27, 0x2, R18 ;  /* 0x000000021b027825 */ /* 0x000fc800078e0212 */
[C---:B----4-:R-:W-:Y:S01]  /*f540*/  IMAD.WIDE R24, R29.reuse, 0x2, R12 ;  /* 0x000000021d187825 */ /* 0x050fe200078e020c */
[----:B------:R0:W-:Y:S01]  /*f550*/  @P1 STG.E.U16 desc[UR6][R2.64], R11 ;  /* 0x0000000b02001986 */ /* 0x0001e2000c101506 */
[----:B------:R-:W-:Y:S02]  /*f560*/  ISETP.GE.AND P1, PT, R26, UR9, PT ;  /* 0x000000091a007c0c */ /* 0x000fe4000bf26270 */
[----:B------:R-:W-:Y:S01]  /*f570*/  IMAD.WIDE R26, R29, 0x2, R14 ;  /* 0x000000021d1a7825 */ /* 0x000fe200078e020e */
[----:B------:R-:W-:Y:S01]  /*f580*/  @P6 STG.E.U16 desc[UR6][R8.64], R83 ;  /* 0x0000005308006986 */ /* 0x000fe2000c101506 */
[----:B------:R-:W-:Y:S01]  /*f590*/  ISETP.LT.AND P6, PT, R155, UR5, !P3 ;  /* 0x000000059b007c0c */ /* 0x000fe2000dfc1270 */
[----:B------:R-:W-:Y:S02]  /*f5a0*/  ULDC UR5, c[0x0][0x228] ;  /* 0x00008a0000057ab9 */ /* 0x000fe40000000800 */
[----:B------:R3:W4:Y:S01]  /*f5b0*/  LDS.128 R8, [R0] ;  /* 0x0000000000087984 */ /* 0x0007220000000c00 */
[----:B0-----:R-:W-:Y:S01]  /*f5c0*/  PRMT R3, R83, 0x7632, R3 ;  /* 0x0000763253037816 */ /* 0x001fe20000000003 */
[----:B---3--:R-:W-:-:S04]  /*f5d0*/  VIADD R0, R160, 0x3a ;  /* 0x0000003aa0007836 */ /* 0x008fc80000000000 */
[----:B------:R0:W-:Y:S01]  /*f5e0*/  @P4 STG.E.U16 desc[UR6][R24.64], R3 ;  /* 0x0000000318004986 */ /* 0x0001e2000c101506 */
[----:B------:R-:W-:Y:S01]  /*f5f0*/  ISETP.LT.AND P4, PT, R154, UR4, !P3 ;  /* 0x000000049a007c0c */ /* 0x000fe2000df81270 */
[----:B------:R-:W-:Y:S02]  /*f600*/  ULDC UR4, c[0x0][0x228] ;  /* 0x00008a0000047ab9 */ /* 0x000fe40000000800 */
[----:B------:R3:W-:Y:S01]  /*f610*/  @P5 STG.E.U16 desc[UR6][R26.64], R115 ;  /* 0x000000731a005986 */ /* 0x0007e2000c101506 */
[----:B------:R-:W-:Y:S01]  /*f620*/  ISETP.LT.AND P5, PT, R153, UR5, !P3 ;  /* 0x0000000599007c0c */ /* 0x000fe2000dfa1270 */
[----:B------:R-:W-:Y:S01]  /*f630*/  ULDC UR5, c[0x0][0x228] ;  /* 0x00008a0000057ab9 */ /* 0x000fe20000000800 */
[----:B------:R-:W-:Y:S01]  /*f640*/  ISETP.LT.AND P3, PT, R152, UR4, !P3 ;  /* 0x0000000498007c0c */ /* 0x000fe2000df61270 */
[----:B------:R-:W-:Y:S01]  /*f650*/  ULDC UR4, c[0x0][0x228] ;  /* 0x00008a0000047ab9 */ /* 0x000fe20000000800 */
[----:B0-----:R-:W-:Y:S01]  /*f660*/  PRMT R25, R115, 0x7632, R25 ;  /* 0x0000763273197816 */ /* 0x001fe20000000019 */
[----:B------:R-:W-:-:S04]  /*f670*/  IMAD.WIDE R2, R29, 0x2, R18 ;  /* 0x000000021d027825 */ /* 0x000fc800078e0212 */
[C---:B------:R-:W-:Y:S01]  /*f680*/  IMAD.WIDE R28, R31.reuse, 0x2, R16 ;  /* 0x000000021f1c7825 */ /* 0x040fe200078e0210 */
[----:B------:R0:W-:Y:S01]  /*f690*/  @P2 STG.E.U16 desc[UR6][R2.64], R25 ;  /* 0x0000001902002986 */ /* 0x0001e2000c101506 */
[----:B------:R-:W-:Y:S02]  /*f6a0*/  ISETP.GE.AND P2, PT, R0, UR23, PT ;  /* 0x0000001700007c0c */ /* 0x000fe4000bf46270 */
[----:B---3--:R-:W-:Y:S01]  /*f6b0*/  IMAD.WIDE R26, R31, 0x2, R14 ;  /* 0x000000021f1a7825 */ /* 0x008fe200078e020e */
[----:B------:R3:W-:Y:S01]  /*f6c0*/  @P6 STG.E.U16 desc[UR6][R28.64], R48 ;  /* 0x000000301c006986 */ /* 0x0007e2000c101506 */
[----:B------:R-:W-:Y:S01]  /*f6d0*/  ISETP.LT.AND P6, PT, R155, UR5, !P1 ;  /* 0x000000059b007c0c */ /* 0x000fe2000cfc1270 */
[----:B------:R-:W-:Y:S01]  /*f6e0*/  ULDC UR5, c[0x0][0x228] ;  /* 0x00008a0000057ab9 */ /* 0x000fe20000000800 */
[----:B------:R-:W-:Y:S01]  /*f6f0*/  VIADD R0, R160, 0x3b ;  /* 0x0000003ba0007836 */ /* 0x000fe20000000000 */
[----:B0-----:R-:W-:Y:S01]  /*f700*/  PRMT R3, R48, 0x7632, R3 ;  /* 0x0000763230037816 */ /* 0x001fe20000000003 */
[----:B------:R-:W-:-:S04]  /*f710*/  IMAD.WIDE R24, R31, 0x2, R12 ;  /* 0x000000021f187825 */ /* 0x000fc800078e020c */
[----:B---3--:R-:W-:Y:S01]  /*f720*/  IMAD.WIDE R28, R33, 0x2, R16 ;  /* 0x00000002211c7825 */ /* 0x008fe200078e0210 */
[----:B------:R0:W-:Y:S01]  /*f730*/  @P4 STG.E.U16 desc[UR6][R24.64], R3 ;  /* 0x0000000318004986 */ /* 0x0001e2000c101506 */
[----:B------:R-:W-:Y:S01]  /*f740*/  ISETP.LT.AND P4, PT, R154, UR4, !P1 ;  /* 0x000000049a007c0c */ /* 0x000fe2000cf81270 */
[----:B------:R-:W-:Y:S02]  /*f750*/  ULDC UR4, c[0x0][0x228] ;  /* 0x00008a0000047ab9 */ /* 0x000fe40000000800 */
[----:B-1----:R1:W-:Y:S01]  /*f760*/  @P5 STG.E.U16 desc[UR6][R26.64], R20 ;  /* 0x000000141a005986 */ /* 0x0023e2000c101506 */
[----:B------:R-:W-:Y:S01]  /*f770*/  ISETP.LT.AND P5, PT, R152, UR4, !P1 ;  /* 0x0000000498007c0c */ /* 0x000fe2000cfa1270 */
[----:B------:R-:W-:Y:S01]  /*f780*/  ULDC UR4, c[0x0][0x228] ;  /* 0x00008a0000047ab9 */ /* 0x000fe20000000800 */
[----:B0-----:R-:W-:Y:S01]  /*f790*/  PRMT R25, R20, 0x7632, R25 ;  /* 0x0000763214197816 */ /* 0x001fe20000000019 */
[----:B------:R-:W-:-:S04]  /*f7a0*/  IMAD.WIDE R2, R31, 0x2, R18 ;  /* 0x000000021f027825 */ /* 0x000fc800078e0212 */
[----:B-1----:R-:W-:Y:S01]  /*f7b0*/  IMAD.WIDE R26, R33, 0x2, R14 ;  /* 0x00000002211a7825 */ /* 0x002fe200078e020e */
[----:B------:R0:W-:Y:S01]  /*f7c0*/  @P3 STG.E.U16 desc[UR6][R2.64], R25 ;  /* 0x0000001902003986 */ /* 0x0001e2000c101506 */
[----:B------:R-:W-:Y:S01]  /*f7d0*/  ISETP.LT.AND P3, PT, R153, UR5, !P1 ;  /* 0x0000000599007c0c */ /* 0x000fe2000cf61270 */
[----:B------:R-:W-:Y:S01]  /*f7e0*/  ULDC UR5, c[0x0][0x228] ;  /* 0x00008a0000057ab9 */ /* 0x000fe20000000800 */
[----:B------:R-:W-:Y:S01]  /*f7f0*/  VIADD R31, R33, UR26 ;  /* 0x0000001a211f7c36 */ /* 0x000fe20008000000 */
[----:B--2---:R4:W-:Y:S01]  /*f800*/  @P6 STG.E.U16 desc[UR6][R28.64], R4 ;  /* 0x000000041c006986 */ /* 0x0049e2000c101506 */
[----:B------:R-:W-:Y:S01]  /*f810*/  ISETP.LT.AND P6, PT, R155, UR5, !P2 ;  /* 0x000000059b007c0c */ /* 0x000fe2000d7c1270 */
[----:B------:R-:W-:Y:S01]  /*f820*/  ULDC UR5, c[0x0][0x228] ;  /* 0x00008a0000057ab9 */ /* 0x000fe20000000800 */
[----:B------:R-:W-:Y:S01]  /*f830*/  ISETP.GE.AND P1, PT, R0, UR21, PT ;  /* 0x0000001500007c0c */ /* 0x000fe2000bf26270 */
[----:B------:R-:W-:Y:S01]  /*f840*/  VIADD R0, R160, 0x3c ;  /* 0x0000003ca0007836 */ /* 0x000fe20000000000 */
[----:B0-----:R-:W-:Y:S01]  /*f850*/  PRMT R3, R4, 0x7632, R3 ;  /* 0x0000763204037816 */ /* 0x001fe20000000003 */
[----:B------:R-:W-:Y:S01]  /*f860*/  IMAD.WIDE R24, R33, 0x2, R12 ;  /* 0x0000000221187825 */ /* 0x000fe200078e020c */
[----:B----4-:R-:W-:-:S03]  /*f870*/  PRMT R4, R8, 0x7632, R4 ;  /* 0x0000763208047816 */ /* 0x010fc60000000004 */
[----:B------:R-:W-:Y:S01]  /*f880*/  IMAD.WIDE R28, R31, 0x2, R16 ;  /* 0x000000021f1c7825 */ /* 0x000fe200078e0210 */
[----:B------:R0:W-:Y:S01]  /*f890*/  @P4 STG.E.U16 desc[UR6][R24.64], R3 ;  /* 0x0000000318004986 */ /* 0x0001e2000c101506 */
[----:B------:R-:W-:Y:S01]  /*f8a0*/  ISETP.LT.AND P4, PT, R153, UR5, !P2 ;  /* 0x0000000599007c0c */ /* 0x000fe2000d781270 */
[----:B------:R-:W-:Y:S02]  /*f8b0*/  ULDC UR5, c[0x0][0x228] ;  /* 0x00008a0000057ab9 */ /* 0x000fe40000000800 */
[----:B------:R1:W-:Y:S01]  /*f8c0*/  @P3 STG.E.U16 desc[UR6][R26.64], R8 ;  /* 0x000000081a003986 */ /* 0x0003e2000c101506 */
[----:B------:R-:W-:Y:S01]  /*f8d0*/  ISETP.LT.AND P3, PT, R154, UR4, !P2 ;  /* 0x000000049a007c0c */ /* 0x000fe2000d761270 */
[----:B------:R-:W-:Y:S01]  /*f8e0*/  ULDC UR4, c[0x0][0x228] ;  /* 0x00008a0000047ab9 */ /* 0x000fe20000000800 */
[----:B0-----:R-:W-:-:S04]  /*f8f0*/  IMAD.WIDE R2, R33, 0x2, R18 ;  /* 0x0000000221027825 */ /* 0x001fc800078e0212 */
[C---:B------:R-:W-:Y:S01]  /*f900*/  IMAD.WIDE R24, R31.reuse, 0x2, R12 ;  /* 0x000000021f187825 */ /* 0x040fe200078e020c */
[----:B------:R0:W-:Y:S01]  /*f910*/  @P5 STG.E.U16 desc[UR6][R2.64], R4 ;  /* 0x0000000402005986 */ /* 0x0001e2000c101506 */
[----:B------:R-:W-:Y:S01]  /*f920*/  ISETP.LT.AND P5, PT, R152, UR4, !P2 ;  /* 0x0000000498007c0c */ /* 0x000fe2000d7a1270 */
[----:B------:R-:W-:Y:S01]  /*f930*/  ULDC UR4, c[0x0][0x228] ;  /* 0x00008a0000047ab9 */ /* 0x000fe20000000800 */
[----:B------:R-:W-:Y:S01]  /*f940*/  VIADD R33, R31, UR26 ;  /* 0x0000001a1f217c36 */ /* 0x000fe20008000000 */
[----:B------:R2:W-:Y:S01]  /*f950*/  @P6 STG.E.U16 desc[UR6][R28.64], R49 ;  /* 0x000000311c006986 */ /* 0x0005e2000c101506 */
[----:B------:R-:W-:Y:S01]  /*f960*/  ISETP.LT.AND P6, PT, R155, UR5, !P1 ;  /* 0x000000059b007c0c */ /* 0x000fe2000cfc1270 */
[----:B-1----:R-:W-:Y:S01]  /*f970*/  IMAD.WIDE R26, R31, 0x2, R14 ;  /* 0x000000021f1a7825 */ /* 0x002fe200078e020e */
[----:B------:R-:W-:Y:S01]  /*f980*/  ULDC UR5, c[0x0][0x228] ;  /* 0x00008a0000057ab9 */ /* 0x000fe20000000800 */
[----:B------:R-:W-:Y:S02]  /*f990*/  ISETP.GE.AND P2, PT, R0, UR19, PT ;  /* 0x0000001300007c0c */ /* 0x000fe4000bf46270 */
[----:B------:R-:W-:Y:S01]  /*f9a0*/  VIADD R0, R160, 0x3d ;  /* 0x0000003da0007836 */ /* 0x000fe20000000000 */
[----:B0-----:R-:W-:-:S02]  /*f9b0*/  PRMT R3, R49, 0x7632, R3 ;  /* 0x0000763231037816 */ /* 0x001fc40000000003 */
[----:B------:R-:W-:Y:S01]  /*f9c0*/  PRMT R4, R21, 0x7632, R4 ;  /* 0x0000763215047816 */ /* 0x000fe20000000004 */
[----:B--2---:R-:W-:Y:S02]  /*f9d0*/  IMAD.WIDE R28, R33, 0x2, R16 ;  /* 0x00000002211c7825 */ /* 0x004fe400078e0210 */
[----:B------:R0:W-:Y:S01]  /*f9e0*/  @P3 STG.E.U16 desc[UR6][R24.64], R3 ;  /* 0x0000000318003986 */ /* 0x0001e2000c101506 */
[----:B------:R-:W-:Y:S01]  /*f9f0*/  ISETP.LT.AND P3, PT, R154, UR4, !P1 ;  /* 0x000000049a007c0c */ /* 0x000fe2000cf61270 */
[----:B------:R-:W-:Y:S02]  /*fa00*/  ULDC UR4, c[0x0][0x228] ;  /* 0x00008a0000047ab9 */ /* 0x000fe40000000800 */
[----:B------:R1:W-:Y:S01]  /*fa10*/  @P4 STG.E.U16 desc[UR6][R26.64], R21 ;  /* 0x000000151a004986 */ /* 0x0003e2000c101506 */
[----:B------:R-:W-:Y:S01]  /*fa20*/  ISETP.LT.AND P4, PT, R153, UR5, !P1 ;  /* 0x0000000599007c0c */ /* 0x000fe2000cf81270 */
[----:B------:R-:W-:Y:S01]  /*fa30*/  ULDC UR5, c[0x0][0x228] ;  /* 0x00008a0000057ab9 */ /* 0x000fe20000000800 */
[----:B0-----:R-:W-:-:S04]  /*fa40*/  IMAD.WIDE R2, R31, 0x2, R18 ;  /* 0x000000021f027825 */ /* 0x001fc800078e0212 */
[C---:B-1----:R-:W-:Y:S01]  /*fa50*/  IMAD.WIDE R20, R33.reuse, 0x2, R12 ;  /* 0x0000000221147825 */ /* 0x042fe200078e020c */
[----:B------:R0:W-:Y:S01]  /*fa60*/  @P5 STG.E.U16 desc[UR6][R2.64], R4 ;  /* 0x0000000402005986 */ /* 0x0001e2000c101506 */
[----:B------:R-:W-:Y:S01]  /*fa70*/  ISETP.LT.AND P5, PT, R152, UR4, !P1 ;  /* 0x0000000498007c0c */ /* 0x000fe2000cfa1270 */
[----:B------:R-:W-:Y:S01]  /*fa80*/  ULDC UR4, c[0x0][0x228] ;  /* 0x00008a0000047ab9 */ /* 0x000fe20000000800 */
[----:B------:R-:W-:Y:S01]  /*fa90*/  VIADD R27, R33, UR26 ;  /* 0x0000001a211b7c36 */ /* 0x000fe20008000000 */
[----:B------:R1:W-:Y:S01]  /*faa0*/  @P6 STG.E.U16 desc[UR6][R28.64], R5 ;  /* 0x000000051c006986 */ /* 0x0003e2000c101506 */
[----:B------:R-:W-:Y:S01]  /*fab0*/  ISETP.LT.AND P6, PT, R155, UR5, !P2 ;  /* 0x000000059b007c0c */ /* 0x000fe2000d7c1270 */
[----:B------:R-:W-:Y:S01]  /*fac0*/  IMAD.WIDE R24, R33, 0x2, R14 ;  /* 0x0000000221187825 */ /* 0x000fe200078e020e */
[----:B------:R-:W-:Y:S01]  /*fad0*/  ULDC UR5, c[0x0][0x228] ;  /* 0x00008a0000057ab9 */ /* 0x000fe20000000800 */
[----:B------:R-:W-:Y:S02]  /*fae0*/  ISETP.GE.AND P1, PT, R0, UR17, PT ;  /* 0x0000001100007c0c */ /* 0x000fe4000bf26270 */
[----:B------:R-:W-:Y:S01]  /*faf0*/  VIADD R0, R160, 0x3e ;  /* 0x0000003ea0007836 */ /* 0x000fe20000000000 */
[----:B0-----:R-:W-:Y:S01]  /*fb00*/  PRMT R3, R5, 0x7632, R3 ;  /* 0x0000763205037816 */ /* 0x001fe20000000003 */
[----:B-1----:R-:W-:-:S04]  /*fb10*/  IMAD.WIDE R4, R27, 0x2, R16 ;  /* 0x000000021b047825 */ /* 0x002fc800078e0210 */
[----:B------:R0:W-:Y:S01]  /*fb20*/  @P3 STG.E.U16 desc[UR6][R20.64], R3 ;  /* 0x0000000314003986 */ /* 0x0001e2000c101506 */
[----:B------:R-:W-:Y:S01]  /*fb30*/  ISETP.LT.AND P3, PT, R154, UR4, !P2 ;  /* 0x000000049a007c0c */ /* 0x000fe2000d761270 */
[----:B------:R-:W-:Y:S02]  /*fb40*/  ULDC UR4, c[0x0][0x228] ;  /* 0x00008a0000047ab9 */ /* 0x000fe40000000800 */
[----:B------:R1:W-:Y:S01]  /*fb50*/  @P4 STG.E.U16 desc[UR6][R24.64], R9 ;  /* 0x0000000918004986 */ /* 0x0003e2000c101506 */
[----:B------:R-:W-:Y:S01]  /*fb60*/  ISETP.LT.AND P4, PT, R153, UR5, !P2 ;  /* 0x0000000599007c0c */ /* 0x000fe2000d781270 */
[----:B------:R-:W-:Y:S01]  /*fb70*/  ULDC UR5, c[0x0][0x228] ;  /* 0x00008a0000057ab9 */ /* 0x000fe20000000800 */
[----:B0-----:R-:W-:Y:S01]  /*fb80*/  PRMT R21, R9, 0x7632, R21 ;  /* 0x0000763209157816 */ /* 0x001fe20000000015 */
[----:B------:R-:W-:-:S04]  /*fb90*/  IMAD.WIDE R2, R33, 0x2, R18 ;  /* 0x0000000221027825 */ /* 0x000fc800078e0212 */
[C---:B-1----:R-:W-:Y:S01]  /*fba0*/  IMAD.WIDE R8, R27.reuse, 0x2, R12 ;  /* 0x000000021b087825 */ /* 0x042fe200078e020c */
[----:B------:R0:W-:Y:S01]  /*fbb0*/  @P5 STG.E.U16 desc[UR6][R2.64], R21 ;  /* 0x0000001502005986 */ /* 0x0001e2000c101506 */
[----:B------:R-:W-:Y:S01]  /*fbc0*/  ISETP.LT.AND P5, PT, R152, UR4, !P2 ;  /* 0x0000000498007c0c */ /* 0x000fe2000d7a1270 */
[----:B------:R-:W-:Y:S01]  /*fbd0*/  ULDC UR4, c[0x0][0x228] ;  /* 0x00008a0000047ab9 */ /* 0x000fe20000000800 */
[----:B------:R-:W-:Y:S01]  /*fbe0*/  VIADD R25, R27, UR26 ;  /* 0x0000001a1b197c36 */ /* 0x000fe20008000000 */
[----:B------:R1:W-:Y:S01]  /*fbf0*/  @P6 STG.E.U16 desc[UR6][R4.64], R50 ;  /* 0x0000003204006986 */ /* 0x0003e2000c101506 */
[----:B------:R-:W-:Y:S01]  /*fc00*/  ISETP.LT.AND P6, PT, R155, UR5, !P1 ;  /* 0x000000059b007c0c */ /* 0x000fe2000cfc1270 */
[----:B------:R-:W-:Y:S01]  /*fc10*/  ULDC UR5, c[0x0][0x228] ;  /* 0x00008a0000057ab9 */ /* 0x000fe20000000800 */
[----:B------:R-:W-:Y:S02]  /*fc20*/  ISETP.GE.AND P2, PT, R0, UR25, PT ;  /* 0x0000001900007c0c */ /* 0x000fe4000bf46270 */
[----:B------:R-:W-:-:S02]  /*fc30*/  PRMT R0, R22, 0x7632, R0 ;  /* 0x0000763216007816 */ /* 0x000fc40000000000 */
[----:B0-----:R-:W-:Y:S01]  /*fc40*/  PRMT R3, R50, 0x7632, R3 ;  /* 0x0000763232037816 */ /* 0x001fe20000000003 */
[----:B------:R-:W-:-:S04]  /*fc50*/  IMAD.WIDE R20, R27, 0x2, R14 ;  /* 0x000000021b147825 */ /* 0x000fc800078e020e */
[----:B------:R0:W-:Y:S01]  /*fc60*/  @P3 STG.E.U16 desc[UR6][R8.64], R3 ;  /* 0x0000000308003986 */ /* 0x0001e2000c101506 */
[----:B------:R-:W-:Y:S01]  /*fc70*/  ISETP.LT.AND P3, PT, R154, UR4, !P1 ;  /* 0x000000049a007c0c */ /* 0x000fe2000cf61270 */
[----:B-1----:R-:W-:Y:S01]  /*fc80*/  IMAD.WIDE R4, R25, 0x2, R16 ;  /* 0x0000000219047825 */ /* 0x002fe200078e0210 */
[----:B------:R-:W-:Y:S01]  /*fc90*/  ULDC UR4, c[0x0][0x228] ;  /* 0x00008a0000047ab9 */ /* 0x000fe20000000800 */
[----:B------:R1:W-:Y:S01]  /*fca0*/  @P4 STG.E.U16 desc[UR6][R20.64], R22 ;  /* 0x0000001614004986 */ /* 0x0003e2000c101506 */
[----:B------:R-:W-:Y:S01]  /*fcb0*/  ISETP.LT.AND P4, PT, R153, UR5, !P1 ;  /* 0x0000000599007c0c */ /* 0x000fe2000cf81270 */
[----:B------:R-:W-:Y:S01]  /*fcc0*/  ULDC UR5, c[0x0][0x228] ;  /* 0x00008a0000057ab9 */ /* 0x000fe20000000800 */
[----:B------:R-:W-:Y:S01]  /*fcd0*/  ISETP.LT.AND P1, PT, R152, UR4, !P1 ;  /* 0x0000000498007c0c */ /* 0x000fe2000cf21270 */
[----:B------:R-:W-:Y:S01]  /*fce0*/  ULDC UR4, c[0x0][0x228] ;  /* 0x00008a0000047ab9 */ /* 0x000fe20000000800 */
[----:B0-----:R-:W-:-:S04]  /*fcf0*/  IMAD.WIDE R2, R27, 0x2, R18 ;  /* 0x000000021b027825 */ /* 0x001fc800078e0212 */
[----:B------:R-:W-:Y:S01]  /*fd00*/  IMAD.WIDE R8, R25, 0x2, R12 ;  /* 0x0000000219087825 */ /* 0x000fe200078e020c */
[----:B------:R0:W-:Y:S01]  /*fd10*/  @P5 STG.E.U16 desc[UR6][R2.64], R0 ;  /* 0x0000000002005986 */ /* 0x0001e2000c101506 */
[----:B------:R-:W-:Y:S02]  /*fd20*/  ISETP.LT.AND P5, PT, R155, UR8, !P0 ;  /* 0x000000089b007c0c */ /* 0x000fe4000c7a1270 */
[----:B------:R-:W-:Y:S01]  /*fd30*/  VIADD R27, R25, UR26 ;  /* 0x0000001a191b7c36 */ /* 0x000fe20008000000 */
[----:B------:R2:W-:Y:S01]  /*fd40*/  @P6 STG.E.U16 desc[UR6][R4.64], R6 ;  /* 0x0000000604006986 */ /* 0x0005e2000c101506 */
[----:B------:R-:W-:Y:S01]  /*fd50*/  ISETP.LT.AND P6, PT, R155, UR5, !P2 ;  /* 0x000000059b007c0c */ /* 0x000fe2000d7c1270 */
[----:B-1----:R-:W-:Y:S01]  /*fd60*/  IMAD.WIDE R20, R25, 0x2, R14 ;  /* 0x0000000219147825 */ /* 0x002fe200078e020e */
[----:B------:R-:W-:Y:S01]  /*fd70*/  ULDC UR5, c[0x0][0x228] ;  /* 0x00008a0000057ab9 */ /* 0x000fe20000000800 */
[----:B0-----:R-:W-:Y:S02]  /*fd80*/  PRMT R3, R6, 0x7632, R3 ;  /* 0x0000763206037816 */ /* 0x001fe40000000003 */
[----:B------:R-:W-:Y:S01]  /*fd90*/  PRMT R0, R10, 0x7632, R0 ;  /* 0x000076320a007816 */ /* 0x000fe20000000000 */
[----:B--2---:R-:W-:-:S02]  /*fda0*/  IMAD.WIDE R4, R27, 0x2, R16 ;  /* 0x000000021b047825 */ /* 0x004fc400078e0210 */
[----:B------:R0:W-:Y:S01]  /*fdb0*/  @P3 STG.E.U16 desc[UR6][R8.64], R3 ;  /* 0x0000000308003986 */ /* 0x0001e2000c101506 */
[C---:B------:R-:W-:Y:S01]  /*fdc0*/  ISETP.LT.AND P3, PT, R154.reuse, UR5, !P0 ;  /* 0x000000059a007c0c */ /* 0x040fe2000c761270 */
[----:B------:R-:W-:Y:S01]  /*fdd0*/  ULDC UR5, c[0x0][0x228] ;  /* 0x00008a0000057ab9 */ /* 0x000fe20000000800 */
[----:B------:R-:W-:Y:S01]  /*fde0*/  PRMT R6, R23, 0x7632, R6 ;  /* 0x0000763217067816 */ /* 0x000fe20000000006 */
[----:B------:R1:W-:Y:S01]  /*fdf0*/  @P4 STG.E.U16 desc[UR6][R20.64], R10 ;  /* 0x0000000a14004986 */ /* 0x0003e2000c101506 */
[----:B------:R-:W-:Y:S01]  /*fe00*/  ISETP.LT.AND P4, PT, R154, UR4, !P2 ;  /* 0x000000049a007c0c */ /* 0x000fe2000d781270 */
[----:B------:R-:W-:Y:S01]  /*fe10*/  ULDC UR4, c[0x0][0x228] ;  /* 0x00008a0000047ab9 */ /* 0x000fe20000000800 */
[----:B0-----:R-:W-:-:S04]  /*fe20*/  IMAD.WIDE R2, R25, 0x2, R18 ;  /* 0x0000000219027825 */ /* 0x001fc800078e0212 */
[----:B-1----:R-:W-:Y:S01]  /*fe30*/  VIADD R21, R27, UR26 ;  /* 0x0000001a1b157c36 */ /* 0x002fe20008000000 */
[----:B------:R0:W-:Y:S01]  /*fe40*/  @P1 STG.E.U16 desc[UR6][R2.64], R0 ;  /* 0x0000000002001986 */ /* 0x0001e2000c101506 */
[----:B------:R-:W-:Y:S01]  /*fe50*/  ISETP.LT.AND P1, PT, R153, UR5, !P0 ;  /* 0x0000000599007c0c */ /* 0x000fe2000c721270 */
[----:B------:R-:W-:Y:S01]  /*fe60*/  ULDC UR5, c[0x0][0x228] ;  /* 0x00008a0000057ab9 */ /* 0x000fe20000000800 */
[----:B------:R-:W-:Y:S01]  /*fe70*/  IMAD.WIDE R8, R27, 0x2, R18 ;  /* 0x000000021b087825 */ /* 0x000fe200078e0212 */
[----:B------:R1:W-:Y:S01]  /*fe80*/  @P6 STG.E.U16 desc[UR6][R4.64], R51 ;  /* 0x0000003304006986 */ /* 0x0003e2000c101506 */
[----:B------:R-:W-:Y:S01]  /*fe90*/  ISETP.LT.AND P6, PT, R153, UR4, !P2 ;  /* 0x0000000499007c0c */ /* 0x000fe2000d7c1270 */
[----:B------:R-:W-:Y:S01]  /*fea0*/  ULDC UR4, c[0x0][0x228] ;  /* 0x00008a0000047ab9 */ /* 0x000fe20000000800 */
[C---:B------:R-:W-:Y:S01]  /*feb0*/  ISETP.LT.AND P0, PT, R152.reuse, UR5, !P0 ;  /* 0x0000000598007c0c */ /* 0x040fe2000c701270 */
[----:B------:R-:W-:Y:S01]  /*fec0*/  IMAD.WIDE R16, R21, 0x2, R16 ;  /* 0x0000000215107825 */ /* 0x000fe200078e0210 */
[----:B------:R-:W-:-:S02]  /*fed0*/  ISETP.LT.AND P2, PT, R152, UR4, !P2 ;  /* 0x0000000498007c0c */ /* 0x000fc4000d741270 */
[----:B------:R-:W-:Y:S01]  /*fee0*/  PRMT R10, R7, 0x7632, R10 ;  /* 0x00007632070a7816 */ /* 0x000fe2000000000a */
[----:B0-----:R-:W-:Y:S01]  /*fef0*/  IMAD.WIDE R2, R27, 0x2, R12 ;  /* 0x000000021b027825 */ /* 0x001fe200078e020c */
[----:B------:R-:W-:-:S03]  /*ff00*/  PRMT R0, R51, 0x7632, R0 ;  /* 0x0000763233007816 */ /* 0x000fc60000000000 */
[----:B-1----:R-:W-:Y:S02]  /*ff10*/  IMAD.WIDE R4, R27, 0x2, R14 ;  /* 0x000000021b047825 */ /* 0x002fe400078e020e */
[----:B------:R0:W-:Y:S02]  /*ff20*/  @P4 STG.E.U16 desc[UR6][R2.64], R0 ;  /* 0x0000000002004986 */ /* 0x0001e4000c101506 */
[C---:B------:R-:W-:Y:S02]  /*ff30*/  IMAD.WIDE R12, R21.reuse, 0x2, R12 ;  /* 0x00000002150c7825 */ /* 0x040fe400078e020c */
[----:B------:R0:W-:Y:S02]  /*ff40*/  @P6 STG.E.U16 desc[UR6][R4.64], R23 ;  /* 0x0000001704006986 */ /* 0x0001e4000c101506 */
[C---:B------:R-:W-:Y:S02]  /*ff50*/  IMAD.WIDE R14, R21.reuse, 0x2, R14 ;  /* 0x00000002150e7825 */ /* 0x040fe400078e020e */
[----:B------:R0:W-:Y:S02]  /*ff60*/  @P2 STG.E.U16 desc[UR6][R8.64], R6 ;  /* 0x0000000608002986 */ /* 0x0001e4000c101506 */
[----:B------:R-:W-:-:S02]  /*ff70*/  IMAD.WIDE R18, R21, 0x2, R18 ;  /* 0x0000000215127825 */ /* 0x000fc400078e0212 */
[----:B------:R0:W-:Y:S04]  /*ff80*/  @P5 STG.E.U16 desc[UR6][R16.64], R7 ;  /* 0x0000000710005986 */ /* 0x0001e8000c101506 */
[----:B------:R0:W-:Y:S04]  /*ff90*/  @P3 STG.E.U16 desc[UR6][R12.64], R10 ;  /* 0x0000000a0c003986 */ /* 0x0001e8000c101506 */
[----:B------:R0:W-:Y:S01]  /*ffa0*/  @P1 STG.E.U16 desc[UR6][R14.64], R11 ;  /* 0x0000000b0e001986 */ /* 0x0001e2000c101506 */
[----:B------:R-:W-:Y:S05]  /*ffb0*/  @!P0 EXIT ;  /* 0x000000000000894d */ /* 0x000fea0003800000 */
[----:B0-----:R-:W-:-:S05]  /*ffc0*/  PRMT R9, R11, 0x7632, R9 ;  /* 0x000076320b097816 */ /* 0x001fca0000000009 */
[----:B------:R-:W-:Y:S01]  /*ffd0*/  STG.E.U16 desc[UR6][R18.64], R9 ;  /* 0x0000000912007986 */ /* 0x000fe2000c101506 */
[----:B------:R-:W-:Y:S05]  /*ffe0*/  EXIT ;  /* 0x000000000000794d */ /* 0x000fea0003800000 */
.L_x_2:
[----:B------:R-:W-:-:S00]  /*fff0*/  BRA `(.L_x_2) ;  /* 0xfffffffc00fc7947 */ /* 0x000fc0000383ffff */
[----:B------:R-:W-:-:S00]  /*10000*/  NOP ;  /* 0x0000000000007918 */ /* 0x000fc00000000000 */
[----:B------:R-:W-:-:S00]  /*10010*/  NOP ;  /* 0x0000000000007918 */ /* 0x000fc00000000000 */
[----:B------:R-:W-:-:S00]  /*10020*/  NOP ;  /* 0x0000000000007918 */ /* 0x000fc00000000000 */
[----:B------:R-:W-:-:S00]  /*10030*/  NOP ;  /* 0x0000000000007918 */ /* 0x000fc00000000000 */
[----:B------:R-:W-:-:S00]  /*10040*/  NOP ;  /* 0x0000000000007918 */ /* 0x000fc00000000000 */
[----:B------:R-:W-:-:S00]  /*10050*/  NOP ;  /* 0x0000000000007918 */ /* 0x000fc00000000000 */
[----:B------:R-:W-:-:S00]  /*10060*/  NOP ;  /* 0x0000000000007918 */ /* 0x000fc00000000000 */
[----:B------:R-:W-:-:S00]  /*10070*/  NOP ;  /* 0x0000000000007918 */ /* 0x000fc00000000000 */
.L_x_3:


//--------------------- .nv.shared.matmul_kernel  --------------------------
	.section	.nv.shared.matmul_kernel,"aw",@nobits
	.sectionflags	@""
	.align	16
	.zero		1024


//--------------------- .nv.shared.reserved.0     --------------------------
	.section	.nv.shared.reserved.0,"aw",@nobits
	.weak		__nv_reservedSMEM_offset_0_alias
	.size		__nv_reservedSMEM_offset_0_alias, 0, 0
	.other		__nv_reservedSMEM_offset_0_alias,@"STO_CUDA_RESERVED_SHARED STV_DEFAULT"
__nv_reservedSMEM_offset_0_alias:
	.zero		0


//--------------------- .nv.constant0.matmul_kernel --------------------------
	.section	.nv.constant0.matmul_kernel,"a",@progbits
	.sectionflags	@""
	.align	4
.nv.constant0.matmul_kernel:
	.zero		608


//--------------------- SYMBOLS --------------------------

	.type		.nv.reservedSmem.offset0,@object
	.size		.nv.reservedSmem.offset0,0x4
